//
// Generated by NVIDIA NVVM Compiler
//
// Compiler Build ID: CL-36424714
// Cuda compilation tools, release 13.0, V13.0.88
// Based on NVVM 20.0.0
//

.version 9.0
.target sm_100
.address_size 64

	// .globl	_Z5sobelPhS_jjj
.const .align 1 .b8 mask[50] = {255, 252, 250, 252, 255, 254, 248, 244, 248, 254, 0, 0, 0, 0, 0, 2, 8, 12, 8, 2, 1, 4, 6, 4, 1, 255, 254, 0, 2, 1, 252, 248, 0, 8, 4, 250, 244, 0, 12, 6, 252, 248, 0, 8, 4, 255, 254, 0, 2, 1};
// _ZZ5sobelPhS_jjjE2sR has been demoted
// _ZZ5sobelPhS_jjjE2sG has been demoted
// _ZZ5sobelPhS_jjjE2sB has been demoted

.visible .entry _Z5sobelPhS_jjj(
	.param .u64 .ptr .align 1 _Z5sobelPhS_jjj_param_0,
	.param .u64 .ptr .align 1 _Z5sobelPhS_jjj_param_1,
	.param .u32 _Z5sobelPhS_jjj_param_2,
	.param .u32 _Z5sobelPhS_jjj_param_3,
	.param .u32 _Z5sobelPhS_jjj_param_4
)
{
	.reg .pred 	%p<18>;
	.reg .b16 	%rs<17>;
	.reg .b32 	%r<106>;
	.reg .b32 	%f<86>;
	.reg .b64 	%rd<13>;
	// demoted variable
	.shared .align 1 .b8 _ZZ5sobelPhS_jjjE2sR[400];
	// demoted variable
	.shared .align 1 .b8 _ZZ5sobelPhS_jjjE2sG[400];
	// demoted variable
	.shared .align 1 .b8 _ZZ5sobelPhS_jjjE2sB[400];
	ld.param.u64 	%rd1, [_Z5sobelPhS_jjj_param_0];
	ld.param.u32 	%r16, [_Z5sobelPhS_jjj_param_2];
	ld.param.u32 	%r14, [_Z5sobelPhS_jjj_param_3];
	ld.param.u32 	%r15, [_Z5sobelPhS_jjj_param_4];
	mov.u32 	%r1, %tid.x;
	mov.u32 	%r2, %tid.y;
	mov.u32 	%r18, %ctaid.x;
	mov.u32 	%r3, %ntid.x;
	add.s32 	%r19, %r3, -4;
	mad.lo.s32 	%r20, %r19, %r18, %r1;
	add.s32 	%r4, %r20, -2;
	mov.u32 	%r21, %ctaid.y;
	mov.u32 	%r5, %ntid.y;
	add.s32 	%r22, %r5, -4;
	mad.lo.s32 	%r23, %r22, %r21, %r2;
	add.s32 	%r6, %r23, -2;
	setp.lt.s32 	%p2, %r4, 0;
	setp.ge.u32 	%p3, %r4, %r14;
	setp.lt.s32 	%p4, %r23, 2;
	or.pred  	%p5, %p2, %p4;
	or.pred  	%p6, %p5, %p3;
	setp.ge.u32 	%p7, %r6, %r16;
	or.pred  	%p1, %p6, %p7;
	mov.b16 	%rs14, 0;
	mov.u16 	%rs15, %rs14;
	mov.u16 	%rs16, %rs14;
	@%p1 bra 	$L__BB0_2;
	cvta.to.global.u64 	%rd3, %rd1;
	mad.lo.s32 	%r25, %r14, %r6, %r4;
	mul.lo.s32 	%r26, %r25, %r15;
	cvt.s64.s32 	%rd4, %r26;
	add.s64 	%rd5, %rd3, %rd4;
	ld.global.u8 	%rs16, [%rd5];
	ld.global.u8 	%rs15, [%rd5+1];
	ld.global.u8 	%rs14, [%rd5+2];
$L__BB0_2:
	mul.lo.s32 	%r28, %r2, 20;
	mov.u32 	%r29, _ZZ5sobelPhS_jjjE2sR;
	add.s32 	%r30, %r29, %r28;
	add.s32 	%r7, %r30, %r1;
	st.shared.u8 	[%r7], %rs14;
	mov.u32 	%r32, _ZZ5sobelPhS_jjjE2sG;
	add.s32 	%r33, %r32, %r28;
	add.s32 	%r8, %r33, %r1;
	st.shared.u8 	[%r8], %rs15;
	mov.u32 	%r34, _ZZ5sobelPhS_jjjE2sB;
	add.s32 	%r35, %r34, %r28;
	add.s32 	%r9, %r35, %r1;
	st.shared.u8 	[%r9], %rs16;
	bar.sync 	0;
	add.s32 	%r36, %r3, -2;
	setp.ge.u32 	%p8, %r1, %r36;
	min.u32 	%r37, %r1, %r2;
	setp.lt.u32 	%p9, %r37, 2;
	add.s32 	%r38, %r5, -2;
	setp.ge.u32 	%p10, %r2, %r38;
	or.pred  	%p11, %p8, %p10;
	or.pred  	%p12, %p11, %p9;
	or.pred  	%p13, %p12, %p1;
	@%p13 bra 	$L__BB0_6;
	mov.f32 	%f80, 0f00000000;
	mov.b32 	%r105, -2;
	mov.b32 	%r104, -42;
	mov.u64 	%rd7, mask;
	mov.f32 	%f81, %f80;
	mov.f32 	%f82, %f80;
	mov.f32 	%f83, %f80;
	mov.f32 	%f84, %f80;
	mov.f32 	%f85, %f80;
$L__BB0_4:
	mul.wide.s32 	%rd6, %r105, 5;
	add.s64 	%rd8, %rd7, %rd6;
	add.s32 	%r41, %r7, %r104;
	ld.shared.u8 	%r42, [%r41];
	add.s32 	%r43, %r8, %r104;
	ld.shared.u8 	%r44, [%r43];
	add.s32 	%r45, %r9, %r104;
	ld.shared.u8 	%r46, [%r45];
	ld.const.s8 	%r47, [%rd8+10];
	mul.lo.s32 	%r48, %r47, %r46;
	cvt.rn.f32.s32 	%f14, %r48;
	add.f32 	%f15, %f80, %f14;
	mul.lo.s32 	%r49, %r47, %r44;
	cvt.rn.f32.s32 	%f16, %r49;
	add.f32 	%f17, %f81, %f16;
	mul.lo.s32 	%r50, %r47, %r42;
	cvt.rn.f32.s32 	%f18, %r50;
	add.f32 	%f19, %f82, %f18;
	ld.const.s8 	%r51, [%rd8+35];
	mul.lo.s32 	%r52, %r51, %r46;
	cvt.rn.f32.s32 	%f20, %r52;
	add.f32 	%f21, %f83, %f20;
	mul.lo.s32 	%r53, %r51, %r44;
	cvt.rn.f32.s32 	%f22, %r53;
	add.f32 	%f23, %f84, %f22;
	mul.lo.s32 	%r54, %r51, %r42;
	cvt.rn.f32.s32 	%f24, %r54;
	add.f32 	%f25, %f85, %f24;
	ld.shared.u8 	%r55, [%r41+1];
	ld.shared.u8 	%r56, [%r43+1];
	ld.shared.u8 	%r57, [%r45+1];
	ld.const.s8 	%r58, [%rd8+11];
	mul.lo.s32 	%r59, %r58, %r57;
	cvt.rn.f32.s32 	%f26, %r59;
	add.f32 	%f27, %f15, %f26;
	mul.lo.s32 	%r60, %r58, %r56;
	cvt.rn.f32.s32 	%f28, %r60;
	add.f32 	%f29, %f17, %f28;
	mul.lo.s32 	%r61, %r58, %r55;
	cvt.rn.f32.s32 	%f30, %r61;
	add.f32 	%f31, %f19, %f30;
	ld.const.s8 	%r62, [%rd8+36];
	mul.lo.s32 	%r63, %r62, %r57;
	cvt.rn.f32.s32 	%f32, %r63;
	add.f32 	%f33, %f21, %f32;
	mul.lo.s32 	%r64, %r62, %r56;
	cvt.rn.f32.s32 	%f34, %r64;
	add.f32 	%f35, %f23, %f34;
	mul.lo.s32 	%r65, %r62, %r55;
	cvt.rn.f32.s32 	%f36, %r65;
	add.f32 	%f37, %f25, %f36;
	ld.shared.u8 	%r66, [%r41+2];
	ld.shared.u8 	%r67, [%r43+2];
	ld.shared.u8 	%r68, [%r45+2];
	ld.const.s8 	%r69, [%rd8+12];
	mul.lo.s32 	%r70, %r69, %r68;
	cvt.rn.f32.s32 	%f38, %r70;
	add.f32 	%f39, %f27, %f38;
	mul.lo.s32 	%r71, %r69, %r67;
	cvt.rn.f32.s32 	%f40, %r71;
	add.f32 	%f41, %f29, %f40;
	mul.lo.s32 	%r72, %r69, %r66;
	cvt.rn.f32.s32 	%f42, %r72;
	add.f32 	%f43, %f31, %f42;
	ld.const.s8 	%r73, [%rd8+37];
	mul.lo.s32 	%r74, %r73, %r68;
	cvt.rn.f32.s32 	%f44, %r74;
	add.f32 	%f45, %f33, %f44;
	mul.lo.s32 	%r75, %r73, %r67;
	cvt.rn.f32.s32 	%f46, %r75;
	add.f32 	%f47, %f35, %f46;
	mul.lo.s32 	%r76, %r73, %r66;
	cvt.rn.f32.s32 	%f48, %r76;
	add.f32 	%f49, %f37, %f48;
	ld.shared.u8 	%r77, [%r41+3];
	ld.shared.u8 	%r78, [%r43+3];
	ld.shared.u8 	%r79, [%r45+3];
	ld.const.s8 	%r80, [%rd8+13];
	mul.lo.s32 	%r81, %r80, %r79;
	cvt.rn.f32.s32 	%f50, %r81;
	add.f32 	%f51, %f39, %f50;
	mul.lo.s32 	%r82, %r80, %r78;
	cvt.rn.f32.s32 	%f52, %r82;
	add.f32 	%f53, %f41, %f52;
	mul.lo.s32 	%r83, %r80, %r77;
	cvt.rn.f32.s32 	%f54, %r83;
	add.f32 	%f55, %f43, %f54;
	ld.const.s8 	%r84, [%rd8+38];
	mul.lo.s32 	%r85, %r84, %r79;
	cvt.rn.f32.s32 	%f56, %r85;
	add.f32 	%f57, %f45, %f56;
	mul.lo.s32 	%r86, %r84, %r78;
	cvt.rn.f32.s32 	%f58, %r86;
	add.f32 	%f59, %f47, %f58;
	mul.lo.s32 	%r87, %r84, %r77;
	cvt.rn.f32.s32 	%f60, %r87;
	add.f32 	%f61, %f49, %f60;
	ld.shared.u8 	%r88, [%r41+4];
	ld.shared.u8 	%r89, [%r43+4];
	ld.shared.u8 	%r90, [%r45+4];
	ld.const.s8 	%r91, [%rd8+14];
	mul.lo.s32 	%r92, %r91, %r90;
	cvt.rn.f32.s32 	%f62, %r92;
	add.f32 	%f80, %f51, %f62;
	mul.lo.s32 	%r93, %r91, %r89;
	cvt.rn.f32.s32 	%f63, %r93;
	add.f32 	%f81, %f53, %f63;
	mul.lo.s32 	%r94, %r91, %r88;
	cvt.rn.f32.s32 	%f64, %r94;
	add.f32 	%f82, %f55, %f64;
	ld.const.s8 	%r95, [%rd8+39];
	mul.lo.s32 	%r96, %r95, %r90;
	cvt.rn.f32.s32 	%f65, %r96;
	add.f32 	%f83, %f57, %f65;
	mul.lo.s32 	%r97, %r95, %r89;
	cvt.rn.f32.s32 	%f66, %r97;
	add.f32 	%f84, %f59, %f66;
	mul.lo.s32 	%r98, %r95, %r88;
	cvt.rn.f32.s32 	%f67, %r98;
	add.f32 	%f85, %f61, %f67;
	add.s32 	%r105, %r105, 1;
	add.s32 	%r104, %r104, 20;
	setp.ne.s32 	%p14, %r104, 58;
	@%p14 bra 	$L__BB0_4;
	ld.param.u64 	%rd12, [_Z5sobelPhS_jjj_param_1];
	fma.rn.f32 	%f68, %f80, %f80, 0f00000000;
	fma.rn.f32 	%f69, %f81, %f81, 0f00000000;
	fma.rn.f32 	%f70, %f82, %f82, 0f00000000;
	fma.rn.f32 	%f71, %f83, %f83, %f68;
	fma.rn.f32 	%f72, %f84, %f84, %f69;
	fma.rn.f32 	%f73, %f85, %f85, %f70;
	sqrt.rn.f32 	%f74, %f71;
	mul.f32 	%f75, %f74, 0f3E000000;
	sqrt.rn.f32 	%f76, %f72;
	mul.f32 	%f77, %f76, 0f3E000000;
	sqrt.rn.f32 	%f78, %f73;
	mul.f32 	%f79, %f78, 0f3E000000;
	setp.gt.f32 	%p15, %f75, 0f437F0000;
	cvt.rzi.u32.f32 	%r99, %f75;
	cvt.u16.u32 	%rs8, %r99;
	selp.b16 	%rs9, -1, %rs8, %p15;
	setp.gt.f32 	%p16, %f77, 0f437F0000;
	cvt.rzi.u32.f32 	%r100, %f77;
	cvt.u16.u32 	%rs10, %r100;
	selp.b16 	%rs11, -1, %rs10, %p16;
	setp.gt.f32 	%p17, %f79, 0f437F0000;
	cvt.rzi.u32.f32 	%r101, %f79;
	cvt.u16.u32 	%rs12, %r101;
	selp.b16 	%rs13, -1, %rs12, %p17;
	mad.lo.s32 	%r102, %r14, %r6, %r4;
	mul.lo.s32 	%r103, %r102, %r15;
	cvt.s64.s32 	%rd9, %r103;
	cvta.to.global.u64 	%rd10, %rd12;
	add.s64 	%rd11, %rd10, %rd9;
	st.global.u8 	[%rd11], %rs9;
	st.global.u8 	[%rd11+1], %rs11;
	st.global.u8 	[%rd11+2], %rs13;
$L__BB0_6:
	ret;

}


// ===== COMPILED SASS (sm_100) =====

	.target	sm_100

	.elftype	@"ET_EXEC"


//--------------------- .note.nv.tkinfo           --------------------------
	.section	.note.nv.tkinfo,"",@"SHT_NOTE"
	.sectionflags	@"SHF_NOTE_NV_TKINFO"
	.tkinfo
        /*0018*/ 	.word	0x00000002
        /*0030*/ 	.string	""
        /*0030*/ 	.string	"ptxas"
        /*0030*/ 	.string	"Cuda compilation tools, release 13.0, V13.0.88"
        /*0030*/ 	.string	"Build cuda_13.0.r13.0/compiler.36424714_0"
        /*0030*/ 	.string	"-arch sm_100 -m 64 "



//--------------------- .note.nv.cuinfo           --------------------------
	.section	.note.nv.cuinfo,"",@"SHT_NOTE"
	.sectionflags	@"SHF_NOTE_NV_CUINFO"
        /*0018*/ 	.short	0x0002
        /*001a*/ 	.short	0x0064
        /*001c*/ 	.short	0x0082
	.zero		2


//--------------------- .nv.info                  --------------------------
	.section	.nv.info,"",@"SHT_CUDA_INFO"
	.align	4


	//----- nvinfo : EIATTR_REGCOUNT
	.align		4
        /*0000*/ 	.byte	0x04, 0x2f
        /*0002*/ 	.short	(.L_2 - .L_1)
	.align		4
.L_1:
        /*0004*/ 	.word	index@(_Z5sobelPhS_jjj)
        /*0008*/ 	.word	0x0000001c


	//----- nvinfo : EIATTR_FRAME_SIZE
	.align		4
.L_2:
        /*000c*/ 	.byte	0x04, 0x11
        /*000e*/ 	.short	(.L_4 - .L_3)
	.align		4
.L_3:
        /*0010*/ 	.word	index@($__internal_0_$__cuda_sm20_sqrt_rn_f32_slowpath)
        /*0014*/ 	.word	0x00000000


	//----- nvinfo : EIATTR_FRAME_SIZE
	.align		4
.L_4:
        /*0018*/ 	.byte	0x04, 0x11
        /*001a*/ 	.short	(.L_6 - .L_5)
	.align		4
.L_5:
        /*001c*/ 	.word	index@(_Z5sobelPhS_jjj)
        /*0020*/ 	.word	0x00000000


	//----- nvinfo : EIATTR_MIN_STACK_SIZE
	.align		4
.L_6:
        /*0024*/ 	.byte	0x04, 0x12
        /*0026*/ 	.short	(.L_8 - .L_7)
	.align		4
.L_7:
        /*0028*/ 	.word	index@(_Z5sobelPhS_jjj)
        /*002c*/ 	.word	0x00000000
.L_8:


//--------------------- .nv.compat                --------------------------
	.section	.nv.compat,"",@"SHT_CUDA_COMPAT_INFO"
	.align	4
        /*0000*/ 	.byte	0x02, 0x09, 0x00, 0x00, 0x02, 0x02, 0x01, 0x00, 0x02, 0x05, 0x05, 0x00, 0x03, 0x07, 0x01, 0x01
        /*0010*/ 	.byte	0x02, 0x03, 0x00, 0x00, 0x02, 0x06, 0x01, 0x00, 0x04, 0x0b, 0x08, 0x00, 0x01, 0x00, 0x00, 0x00
        /*0020*/ 	.byte	0x00, 0x00, 0x00, 0x00


//--------------------- .nv.info._Z5sobelPhS_jjj  --------------------------
	.section	.nv.info._Z5sobelPhS_jjj,"",@"SHT_CUDA_INFO"
	.sectionflags	@""
	.align	4


	//----- nvinfo : EIATTR_CUDA_API_VERSION
	.align		4
        /*0000*/ 	.byte	0x04, 0x37
        /*0002*/ 	.short	(.L_10 - .L_9)
.L_9:
        /*0004*/ 	.word	0x00000082


	//----- nvinfo : EIATTR_KPARAM_INFO
	.align		4
.L_10:
        /*0008*/ 	.byte	0x04, 0x17
        /*000a*/ 	.short	(.L_12 - .L_11)
.L_11:
        /*000c*/ 	.word	0x00000000
        /*0010*/ 	.short	0x0004
        /*0012*/ 	.short	0x0018
        /*0014*/ 	.byte	0x00, 0xf0, 0x11, 0x00


	//----- nvinfo : EIATTR_KPARAM_INFO
	.align		4
.L_12:
        /*0018*/ 	.byte	0x04, 0x17
        /*001a*/ 	.short	(.L_14 - .L_13)
.L_13:
        /*001c*/ 	.word	0x00000000
        /*0020*/ 	.short	0x0003
        /*0022*/ 	.short	0x0014
        /*0024*/ 	.byte	0x00, 0xf0, 0x11, 0x00


	//----- nvinfo : EIATTR_KPARAM_INFO
	.align		4
.L_14:
        /*0028*/ 	.byte	0x04, 0x17
        /*002a*/ 	.short	(.L_16 - .L_15)
.L_15:
        /*002c*/ 	.word	0x00000000
        /*0030*/ 	.short	0x0002
        /*0032*/ 	.short	0x0010
        /*0034*/ 	.byte	0x00, 0xf0, 0x11, 0x00


	//----- nvinfo : EIATTR_KPARAM_INFO
	.align		4
.L_16:
        /*0038*/ 	.byte	0x04, 0x17
        /*003a*/ 	.short	(.L_18 - .L_17)
.L_17:
        /*003c*/ 	.word	0x00000000
        /*0040*/ 	.short	0x0001
        /*0042*/ 	.short	0x0008
        /*0044*/ 	.byte	0x00, 0xf5, 0x21, 0x00


	//----- nvinfo : EIATTR_KPARAM_INFO
	.align		4
.L_18:
        /*0048*/ 	.byte	0x04, 0x17
        /*004a*/ 	.short	(.L_20 - .L_19)
.L_19:
        /*004c*/ 	.word	0x00000000
        /*0050*/ 	.short	0x0000
        /*0052*/ 	.short	0x0000
        /*0054*/ 	.byte	0x00, 0xf5, 0x21, 0x00


	//----- nvinfo : EIATTR_SPARSE_MMA_MASK
	.align		4
.L_20:
        /*0058*/ 	.byte	0x03, 0x50
        /*005a*/ 	.short	0x0000


	//----- nvinfo : EIATTR_MAXREG_COUNT
	.align		4
        /*005c*/ 	.byte	0x03, 0x1b
        /*005e*/ 	.short	0x00ff


	//----- nvinfo : EIATTR_NUM_BARRIERS
	.align		4
        /*0060*/ 	.byte	0x02, 0x4c
        /*0062*/ 	.byte	0x01
	.zero		1


	//----- nvinfo : EIATTR_MERCURY_ISA_VERSION
	.align		4
        /*0064*/ 	.byte	0x03, 0x5f
        /*0066*/ 	.short	0x0101


	//----- nvinfo : EIATTR_VRC_CTA_INIT_COUNT
	.align		4
        /*0068*/ 	.byte	0x02, 0x4a
	.zero		1
	.zero		1


	//----- nvinfo : EIATTR_EXIT_INSTR_OFFSETS
	.align		4
        /*006c*/ 	.byte	0x04, 0x1c
        /*006e*/ 	.short	(.L_22 - .L_21)


	//   ....[0]....
.L_21:
        /*0070*/ 	.word	0x00000370


	//   ....[1]....
        /*0074*/ 	.word	0x00002ec0


	//----- nvinfo : EIATTR_CRS_STACK_SIZE
	.align		4
.L_22:
        /*0078*/ 	.byte	0x04, 0x1e
        /*007a*/ 	.short	(.L_24 - .L_23)
.L_23:
        /*007c*/ 	.word	0x00000000


	//----- nvinfo : EIATTR_CBANK_PARAM_SIZE
	.align		4
.L_24:
        /*0080*/ 	.byte	0x03, 0x19
        /*0082*/ 	.short	0x001c


	//----- nvinfo : EIATTR_PARAM_CBANK
	.align		4
        /*0084*/ 	.byte	0x04, 0x0a
        /*0086*/ 	.short	(.L_26 - .L_25)
	.align		4
.L_25:
        /*0088*/ 	.word	index@(.nv.constant0._Z5sobelPhS_jjj)
        /*008c*/ 	.short	0x0380
        /*008e*/ 	.short	0x001c


	//----- nvinfo : EIATTR_SW_WAR
	.align		4
.L_26:
        /*0090*/ 	.byte	0x04, 0x36
        /*0092*/ 	.short	(.L_28 - .L_27)
.L_27:
        /*0094*/ 	.word	0x00000008
.L_28:


//--------------------- .nv.callgraph             --------------------------
	.section	.nv.callgraph,"",@"SHT_CUDA_CALLGRAPH"
	.align	4
	.sectionentsize	8
	.align		4
        /*0000*/ 	.word	0x00000000
	.align		4
        /*0004*/ 	.word	0xffffffff
	.align		4
        /*0008*/ 	.word	0x00000000
	.align		4
        /*000c*/ 	.word	0xfffffffe
	.align		4
        /*0010*/ 	.word	0x00000000
	.align		4
        /*0014*/ 	.word	0xfffffffd
	.align		4
        /*0018*/ 	.word	0x00000000
	.align		4
        /*001c*/ 	.word	0xfffffffc


//--------------------- .nv.constant3             --------------------------
	.section	.nv.constant3,"a",@progbits
.nv.constant3:
	.type		mask,@object
	.size		mask,(.L_0 - mask)
mask:
        /*0000*/ 	.byte	0xff, 0xfc, 0xfa, 0xfc, 0xff, 0xfe, 0xf8, 0xf4, 0xf8, 0xfe, 0x00, 0x00, 0x00, 0x00, 0x00, 0x02
        /*0010*/ 	.byte	0x08, 0x0c, 0x08, 0x02, 0x01, 0x04, 0x06, 0x04, 0x01, 0xff, 0xfe, 0x00, 0x02, 0x01, 0xfc, 0xf8
        /*0020*/ 	.byte	0x00, 0x08, 0x04, 0xfa, 0xf4, 0x00, 0x0c, 0x06, 0xfc, 0xf8, 0x00, 0x08, 0x04, 0xff, 0xfe, 0x00
        /*0030*/ 	.byte	0x02, 0x01
.L_0:


//--------------------- .text._Z5sobelPhS_jjj     --------------------------
	.section	.text._Z5sobelPhS_jjj,"ax",@progbits
	.align	128
        .global         _Z5sobelPhS_jjj
        .type           _Z5sobelPhS_jjj,@function
        .size           _Z5sobelPhS_jjj,(.L_x_11 - _Z5sobelPhS_jjj)
        .other          _Z5sobelPhS_jjj,@"STO_CUDA_ENTRY STV_DEFAULT"
_Z5sobelPhS_jjj:
.text._Z5sobelPhS_jjj:
[----:B------:R-:W-:Y:S01]  /*0000*/  LDC R1, c[0x0][0x37c] ;  /* 0x0000df00ff017b82 */ /* 0x000fe20000000800 */
[----:B------:R-:W0:Y:S07]  /*0010*/  S2R R2, SR_TID.X ;  /* 0x0000000000027919 */ /* 0x000e2e0000002100 */
[----:B------:R-:W1:Y:S01]  /*0020*/  LDC R13, c[0x0][0x360] ;  /* 0x0000d800ff0d7b82 */ /* 0x000e620000000800 */
[----:B------:R-:W2:Y:S01]  /*0030*/  LDCU.64 UR6, c[0x0][0x390] ;  /* 0x00007200ff0677ac */ /* 0x000ea20008000a00 */
[----:B------:R-:W-:Y:S01]  /*0040*/  PRMT R11, RZ, 0x7610, R11 ;  /* 0x00007610ff0b7816 */ /* 0x000fe2000000000b */
[----:B------:R-:W3:Y:S01]  /*0050*/  S2R R5, SR_TID.Y ;  /* 0x0000000000057919 */ /* 0x000ee20000002200 */
[----:B------:R-:W4:Y:S04]  /*0060*/  LDCU.64 UR10, c[0x0][0x358] ;  /* 0x00006b00ff0a77ac */ /* 0x000f280008000a00 */
[----:B------:R-:W5:Y:S08]  /*0070*/  LDC R10, c[0x0][0x364] ;  /* 0x0000d900ff0a7b82 */ /* 0x000f700000000800 */
[----:B------:R-:W0:Y:S08]  /*0080*/  S2UR UR4, SR_CTAID.X ;  /* 0x00000000000479c3 */ /* 0x000e300000002500 */
[----:B------:R-:W3:Y:S01]  /*0090*/  S2UR UR5, SR_CTAID.Y ;  /* 0x00000000000579c3 */ /* 0x000ee20000002600 */
[----:B-1----:R-:W-:-:S02]  /*00a0*/  IADD3 R3, PT, PT, R13, -0x4, RZ ;  /* 0xfffffffc0d037810 */ /* 0x002fc40007ffe0ff */
[----:B-----5:R-:W-:-:S03]  /*00b0*/  IADD3 R0, PT, PT, R10, -0x4, RZ ;  /* 0xfffffffc0a007810 */ /* 0x020fc60007ffe0ff */
[----:B0-----:R-:W-:-:S05]  /*00c0*/  IMAD R3, R3, UR4, R2 ;  /* 0x0000000403037c24 */ /* 0x001fca000f8e0202 */
[----:B------:R-:W-:Y:S01]  /*00d0*/  IADD3 R3, PT, PT, R3, -0x2, RZ ;  /* 0xfffffffe03037810 */ /* 0x000fe20007ffe0ff */
[----:B---3--:R-:W-:-:S05]  /*00e0*/  IMAD R0, R0, UR5, R5 ;  /* 0x0000000500007c24 */ /* 0x008fca000f8e0205 */
[C---:B------:R-:W-:Y:S02]  /*00f0*/  ISETP.GE.AND P0, PT, R0.reuse, 0x2, PT ;  /* 0x000000020000780c */ /* 0x040fe40003f06270 */
[----:B------:R-:W-:Y:S02]  /*0100*/  IADD3 R4, PT, PT, R0, -0x2, RZ ;  /* 0xfffffffe00047810 */ /* 0x000fe40007ffe0ff */
[----:B------:R-:W-:-:S04]  /*0110*/  ISETP.LT.OR P0, PT, R3, RZ, !P0 ;  /* 0x000000ff0300720c */ /* 0x000fc80004701670 */
[----:B--2---:R-:W-:-:S04]  /*0120*/  ISETP.GE.U32.OR P0, PT, R3, UR7, P0 ;  /* 0x0000000703007c0c */ /* 0x004fc80008706470 */
[----:B------:R-:W-:-:S13]  /*0130*/  ISETP.GE.U32.OR P0, PT, R4, UR6, P0 ;  /* 0x0000000604007c0c */ /* 0x000fda0008706470 */
[----:B------:R-:W0:Y:S01]  /*0140*/  @!P0 LDC R7, c[0x0][0x398] ;  /* 0x0000e600ff078b82 */ /* 0x000e220000000800 */
[----:B------:R-:W-:-:S07]  /*0150*/  @!P0 IMAD R0, R4, UR7, R3 ;  /* 0x0000000704008c24 */ /* 0x000fce000f8e0203 */
[----:B------:R-:W1:Y:S01]  /*0160*/  @!P0 LDC.64 R8, c[0x0][0x380] ;  /* 0x0000e000ff088b82 */ /* 0x000e620000000a00 */
[----:B0-----:R-:W-:-:S05]  /*0170*/  @!P0 IMAD R0, R0, R7, RZ ;  /* 0x0000000700008224 */ /* 0x001fca00078e02ff */
[C---:B-1----:R-:W-:Y:S02]  /*0180*/  @!P0 IADD3 R6, P1, PT, R0.reuse, R8, RZ ;  /* 0x0000000800068210 */ /* 0x042fe40007f3e0ff */
[----:B------:R-:W-:Y:S02]  /*0190*/  PRMT R8, RZ, 0x7610, R8 ;  /* 0x00007610ff087816 */ /* 0x000fe40000000008 */
[----:B------:R-:W-:Y:S02]  /*01a0*/  @!P0 LEA.HI.X.SX32 R7, R0, R9, 0x1, P1 ;  /* 0x0000000900078211 */ /* 0x000fe400008f0eff */
[----:B------:R-:W-:-:S03]  /*01b0*/  PRMT R9, RZ, 0x7610, R9 ;  /* 0x00007610ff097816 */ /* 0x000fc60000000009 */
[----:B----4-:R-:W2:Y:S04]  /*01c0*/  @!P0 LDG.E.U8 R8, desc[UR10][R6.64+0x2] ;  /* 0x0000020a06088981 */ /* 0x010ea8000c1e1100 */
[----:B------:R-:W3:Y:S04]  /*01d0*/  @!P0 LDG.E.U8 R9, desc[UR10][R6.64+0x1] ;  /* 0x0000010a06098981 */ /* 0x000ee8000c1e1100 */
[----:B------:R0:W4:Y:S01]  /*01e0*/  @!P0 LDG.E.U8 R11, desc[UR10][R6.64] ;  /* 0x0000000a060b8981 */ /* 0x000122000c1e1100 */
[----:B------:R-:W-:Y:S02]  /*01f0*/  IADD3 R0, PT, PT, R10, -0x2, RZ ;  /* 0xfffffffe0a007810 */ /* 0x000fe40007ffe0ff */
[----:B------:R-:W-:Y:S01]  /*0200*/  IADD3 R13, PT, PT, R13, -0x2, RZ ;  /* 0xfffffffe0d0d7810 */ /* 0x000fe20007ffe0ff */
[----:B------:R-:W1:Y:S01]  /*0210*/  S2R R15, SR_CgaCtaId ;  /* 0x00000000000f7919 */ /* 0x000e620000008800 */
[----:B------:R-:W-:-:S02]  /*0220*/  ISETP.GE.U32.AND P1, PT, R5, R0, PT ;  /* 0x000000000500720c */ /* 0x000fc40003f26070 */
[----:B------:R-:W-:Y:S02]  /*0230*/  MOV R0, 0x400 ;  /* 0x0000040000007802 */ /* 0x000fe40000000f00 */
[----:B------:R-:W-:Y:S02]  /*0240*/  ISETP.GE.U32.OR P1, PT, R2, R13, P1 ;  /* 0x0000000d0200720c */ /* 0x000fe40000f26470 */
[C---:B------:R-:W-:Y:S02]  /*0250*/  IADD3 R10, PT, PT, R0.reuse, 0x190, RZ ;  /* 0x00000190000a7810 */ /* 0x040fe40007ffe0ff */
[----:B------:R-:W-:Y:S02]  /*0260*/  IADD3 R12, PT, PT, R0, 0x320, RZ ;  /* 0x00000320000c7810 */ /* 0x000fe40007ffe0ff */
[----:B------:R-:W-:-:S04]  /*0270*/  VIMNMX.U32 R13, PT, PT, R2, R5, PT ;  /* 0x00000005020d7248 */ /* 0x000fc80003fe0000 */
[----:B------:R-:W-:-:S04]  /*0280*/  ISETP.LT.U32.OR P1, PT, R13, 0x2, P1 ;  /* 0x000000020d00780c */ /* 0x000fc80000f21470 */
[----:B------:R-:W-:Y:S02]  /*0290*/  PLOP3.LUT P1, PT, P1, P0, PT, 0xf8, 0x8f ;  /* 0x00000000008f781c */ /* 0x000fe40000f21f70 */
[C---:B-1----:R-:W-:Y:S02]  /*02a0*/  LEA R0, R15.reuse, R0, 0x18 ;  /* 0x000000000f007211 */ /* 0x042fe400078ec0ff */
[C---:B------:R-:W-:Y:S02]  /*02b0*/  LEA R10, R15.reuse, R10, 0x18 ;  /* 0x0000000a0f0a7211 */ /* 0x040fe400078ec0ff */
[----:B------:R-:W-:Y:S01]  /*02c0*/  LEA R12, R15, R12, 0x18 ;  /* 0x0000000c0f0c7211 */ /* 0x000fe200078ec0ff */
[C---:B0-----:R-:W-:Y:S02]  /*02d0*/  IMAD R7, R5.reuse, 0x14, R0 ;  /* 0x0000001405077824 */ /* 0x041fe400078e0200 */
[C---:B------:R-:W-:Y:S02]  /*02e0*/  IMAD R13, R5.reuse, 0x14, R10 ;  /* 0x00000014050d7824 */ /* 0x040fe400078e020a */
[----:B------:R-:W-:Y:S01]  /*02f0*/  IMAD R15, R5, 0x14, R12 ;  /* 0x00000014050f7824 */ /* 0x000fe200078e020c */
[----:B------:R-:W-:-:S02]  /*0300*/  IADD3 R5, PT, PT, R7, R2, RZ ;  /* 0x0000000207057210 */ /* 0x000fc40007ffe0ff */
[-C--:B------:R-:W-:Y:S02]  /*0310*/  IADD3 R0, PT, PT, R13, R2.reuse, RZ ;  /* 0x000000020d007210 */ /* 0x080fe40007ffe0ff */
[----:B------:R-:W-:Y:S01]  /*0320*/  IADD3 R2, PT, PT, R15, R2, RZ ;  /* 0x000000020f027210 */ /* 0x000fe20007ffe0ff */
[----:B--2---:R0:W-:Y:S04]  /*0330*/  STS.U8 [R5], R8 ;  /* 0x0000000805007388 */ /* 0x0041e80000000000 */
[----:B---3--:R0:W-:Y:S04]  /*0340*/  STS.U8 [R0], R9 ;  /* 0x0000000900007388 */ /* 0x0081e80000000000 */
[----:B----4-:R0:W-:Y:S01]  /*0350*/  STS.U8 [R2], R11 ;  /* 0x0000000b02007388 */ /* 0x0101e20000000000 */
[----:B------:R-:W-:Y:S06]  /*0360*/  BAR.SYNC.DEFER_BLOCKING 0x0 ;  /* 0x0000000000007b1d */ /* 0x000fec0000010000 */
[----:B------:R-:W-:Y:S05]  /*0370*/  @P1 EXIT ;  /* 0x000000000000194d */ /* 0x000fea0003800000 */
[----:B------:R-:W0:Y:S01]  /*0380*/  LDS.U8 R7, [R2+-0x2a] ;  /* 0xffffd60002077984 */ /* 0x000e220000000000 */
[----:B------:R-:W0:Y:S01]  /*0390*/  LDCU.S8 UR5, c[0x3][0x19] ;  /* 0x00c00320ff0577ac */ /* 0x000e220008000200 */
[----:B------:R-:W-:Y:S02]  /*03a0*/  BSSY.RECONVERGENT B0, `(.L_x_0) ;  /* 0x000027d000007945 */ /* 0x000fe40003800200 */
[----:B------:R-:W1:Y:S01]  /*03b0*/  LDS.U8 R12, [R2+-0x29] ;  /* 0xffffd700020c7984 */ /* 0x000e620000000000 */
[----:B------:R-:W1:Y:S03]  /*03c0*/  LDCU.S8 UR7, c[0x3][0x1a] ;  /* 0x00c00340ff0777ac */ /* 0x000e660008000200 */
[----:B------:R-:W-:Y:S01]  /*03d0*/  LDS.U8 R6, [R0+-0x2a] ;  /* 0xffffd60000067984 */ /* 0x000fe20000000000 */
[----:B------:R-:W2:Y:S03]  /*03e0*/  LDCU.U8 UR4, c[0x3][URZ] ;  /* 0x00c00000ff0477ac */ /* 0x000ea60008000000 */
[----:B------:R-:W3:Y:S01]  /*03f0*/  LDS.U8 R15, [R0+-0x29] ;  /* 0xffffd700000f7984 */ /* 0x000ee20000000000 */
[----:B------:R-:W3:Y:S03]  /*0400*/  LDCU.S8 UR6, c[0x3][0x1] ;  /* 0x00c00020ff0677ac */ /* 0x000ee60008000200 */
[----:B------:R-:W-:Y:S01]  /*0410*/  LDS.U8 R13, [R5+-0x2a] ;  /* 0xffffd600050d7984 */ /* 0x000fe20000000000 */
[----:B------:R-:W4:Y:S03]  /*0420*/  LDCU.S8 UR8, c[0x3][0x2] ;  /* 0x00c00040ff0877ac */ /* 0x000f260008000200 */
[----:B------:R-:W-:Y:S01]  /*0430*/  LDS.U8 R14, [R5+-0x29] ;  /* 0xffffd700050e7984 */ /* 0x000fe20000000000 */
[----:B------:R-:W5:Y:S03]  /*0440*/  LDCU.S8 UR9, c[0x3][0x1b] ;  /* 0x00c00360ff0977ac */ /* 0x000f660008000200 */
[----:B------:R-:W4:Y:S01]  /*0450*/  LDS.U8 R10, [R2+-0x28] ;  /* 0xffffd800020a7984 */ /* 0x000f220000000000 */
[----:B------:R-:W5:Y:S01]  /*0460*/  LDCU.U8 UR13, c[0x3][0x1c] ;  /* 0x00c00380ff0d77ac */ /* 0x000f620008000000 */
[----:B--2---:R-:W-:Y:S01]  /*0470*/  UPRMT UR4, UR4, 0x8880, URZ ;  /* 0x0000888004047896 */ /* 0x004fe200080000ff */
[----:B------:R-:W2:Y:S01]  /*0480*/  LDCU.S8 UR12, c[0x3][0x3] ;  /* 0x00c00060ff0c77ac */ /* 0x000ea20008000200 */
[----:B0-----:R-:W-:-:S04]  /*0490*/  IMAD R8, R7, UR5, RZ ;  /* 0x0000000507087c24 */ /* 0x001fc8000f8e02ff */
[----:B------:R-:W-:Y:S02]  /*04a0*/  IMAD R7, R7, UR4, RZ ;  /* 0x0000000407077c24 */ /* 0x000fe4000f8e02ff */
[----:B-1----:R-:W-:Y:S01]  /*04b0*/  IMAD R11, R12, UR7, RZ ;  /* 0x000000070c0b7c24 */ /* 0x002fe2000f8e02ff */
[----:B------:R-:W-:Y:S02]  /*04c0*/  I2FP.F32.S32 R9, R8 ;  /* 0x0000000800097245 */ /* 0x000fe40000201400 */
[----:B------:R-:W0:Y:S01]  /*04d0*/  LDS.U8 R8, [R0+-0x28] ;  /* 0xffffd80000087984 */ /* 0x000e220000000000 */
[----:B------:R-:W-:Y:S02]  /*04e0*/  I2FP.F32.S32 R7, R7 ;  /* 0x0000000700077245 */ /* 0x000fe40000201400 */
[----:B------:R-:W-:Y:S01]  /*04f0*/  I2FP.F32.S32 R16, R11 ;  /* 0x0000000b00107245 */ /* 0x000fe20000201400 */
[----:B------:R-:W-:Y:S01]  /*0500*/  FADD R9, RZ, R9 ;  /* 0x00000009ff097221 */ /* 0x000fe20000000000 */
[----:B------:R-:W1:Y:S01]  /*0510*/  LDS.U8 R11, [R5+-0x28] ;  /* 0xffffd800050b7984 */ /* 0x000e620000000000 */
[----:B---3--:R-:W-:-:S02]  /*0520*/  IMAD R17, R15, UR6, RZ ;  /* 0x000000060f117c24 */ /* 0x008fc4000f8e02ff */
[----:B------:R-:W-:Y:S01]  /*0530*/  FADD R7, RZ, R7 ;  /* 0x00000007ff077221 */ /* 0x000fe20000000000 */
[----:B------:R-:W-:Y:S01]  /*0540*/  FADD R9, R9, R16 ;  /* 0x0000001009097221 */ /* 0x000fe20000000000 */
[----:B------:R-:W-:Y:S02]  /*0550*/  IMAD R16, R12, UR6, RZ ;  /* 0x000000060c107c24 */ /* 0x000fe4000f8e02ff */
[C---:B------:R-:W-:Y:S02]  /*0560*/  IMAD R12, R6.reuse, UR5, RZ ;  /* 0x00000005060c7c24 */ /* 0x040fe4000f8e02ff */
[----:B------:R-:W-:Y:S01]  /*0570*/  IMAD R6, R6, UR4, RZ ;  /* 0x0000000406067c24 */ /* 0x000fe2000f8e02ff */
[----:B------:R-:W-:Y:S01]  /*0580*/  I2FP.F32.S32 R18, R16 ;  /* 0x0000001000127245 */ /* 0x000fe20000201400 */
[----:B------:R-:W-:Y:S01]  /*0590*/  IMAD R19, R15, UR7, RZ ;  /* 0x000000070f137c24 */ /* 0x000fe2000f8e02ff */
[----:B------:R-:W-:Y:S01]  /*05a0*/  I2FP.F32.S32 R12, R12 ;  /* 0x0000000c000c7245 */ /* 0x000fe20000201400 */
[C---:B----4-:R-:W-:Y:S01]  /*05b0*/  IMAD R20, R10.reuse, UR8, RZ ;  /* 0x000000080a147c24 */ /* 0x050fe2000f8e02ff */
[----:B------:R-:W-:Y:S01]  /*05c0*/  I2FP.F32.S32 R6, R6 ;  /* 0x0000000600067245 */ /* 0x000fe20000201400 */
[----:B-----5:R-:W-:Y:S01]  /*05d0*/  IMAD R10, R10, UR9, RZ ;  /* 0x000000090a0a7c24 */ /* 0x020fe2000f8e02ff */
[----:B------:R-:W-:Y:S01]  /*05e0*/  I2FP.F32.S32 R15, R17 ;  /* 0x00000011000f7245 */ /* 0x000fe20000201400 */
[----:B------:R-:W-:Y:S01]  /*05f0*/  FADD R16, RZ, R12 ;  /* 0x0000000cff107221 */ /* 0x000fe20000000000 */
[----:B------:R-:W-:Y:S01]  /*0600*/  FADD R17, R7, R18 ;  /* 0x0000001207117221 */ /* 0x000fe20000000000 */
[----:B------:R-:W3:Y:S01]  /*0610*/  LDS.U8 R12, [R2+-0x27] ;  /* 0xffffd900020c7984 */ /* 0x000ee20000000000 */
[----:B------:R-:W-:Y:S01]  /*0620*/  FADD R6, RZ, R6 ;  /* 0x00000006ff067221 */ /* 0x000fe20000000000 */
[----:B------:R-:W-:Y:S01]  /*0630*/  I2FP.F32.S32 R19, R19 ;  /* 0x0000001300137245 */ /* 0x000fe20000201400 */
[C---:B------:R-:W-:Y:S01]  /*0640*/  IMAD R18, R13.reuse, UR5, RZ ;  /* 0x000000050d127c24 */ /* 0x040fe2000f8e02ff */
[----:B------:R-:W-:Y:S01]  /*0650*/  LDS.U8 R7, [R0+-0x27] ;  /* 0xffffd90000077984 */ /* 0x000fe20000000000 */
[----:B------:R-:W-:Y:S01]  /*0660*/  FADD R15, R6, R15 ;  /* 0x0000000f060f7221 */ /* 0x000fe20000000000 */
[----:B------:R-:W-:-:S02]  /*0670*/  IMAD R13, R13, UR4, RZ ;  /* 0x000000040d0d7c24 */ /* 0x000fc4000f8e02ff */
[----:B------:R-:W-:Y:S01]  /*0680*/  FADD R16, R16, R19 ;  /* 0x0000001310107221 */ /* 0x000fe20000000000 */
[----:B------:R-:W4:Y:S01]  /*0690*/  LDS.U8 R6, [R5+-0x27] ;  /* 0xffffd90005067984 */ /* 0x000f220000000000 */
[C---:B------:R-:W-:Y:S01]  /*06a0*/  IMAD R19, R14.reuse, UR6, RZ ;  /* 0x000000060e137c24 */ /* 0x040fe2000f8e02ff */
[----:B------:R-:W-:Y:S01]  /*06b0*/  I2FP.F32.S32 R18, R18 ;  /* 0x0000001200127245 */ /* 0x000fe20000201400 */
[----:B------:R-:W-:Y:S01]  /*06c0*/  IMAD R14, R14, UR7, RZ ;  /* 0x000000070e0e7c24 */ /* 0x000fe2000f8e02ff */
[----:B------:R-:W-:Y:S01]  /*06d0*/  I2FP.F32.S32 R13, R13 ;  /* 0x0000000d000d7245 */ /* 0x000fe20000201400 */
[----:B------:R-:W-:Y:S01]  /*06e0*/  UPRMT UR5, UR13, 0x8880, URZ ;  /* 0x000088800d057896 */ /* 0x000fe200080000ff */
[----:B------:R-:W-:Y:S01]  /*06f0*/  I2FP.F32.S32 R19, R19 ;  /* 0x0000001300137245 */ /* 0x000fe20000201400 */
[----:B------:R-:W-:Y:S01]  /*0700*/  FADD R18, RZ, R18 ;  /* 0x00000012ff127221 */ /* 0x000fe20000000000 */
[----:B------:R-:W-:Y:S01]  /*0710*/  I2FP.F32.S32 R21, R14 ;  /* 0x0000000e00157245 */ /* 0x000fe20000201400 */
[----:B------:R-:W-:Y:S01]  /*0720*/  FADD R14, RZ, R13 ;  /* 0x0000000dff0e7221 */ /* 0x000fe20000000000 */
[----:B------:R-:W-:Y:S01]  /*0730*/  I2FP.F32.S32 R10, R10 ;  /* 0x0000000a000a7245 */ /* 0x000fe20000201400 */
[----:B0-----:R-:W-:Y:S01]  /*0740*/  IMAD R22, R8, UR9, RZ ;  /* 0x0000000908167c24 */ /* 0x001fe2000f8e02ff */
[----:B------:R-:W-:Y:S01]  /*0750*/  I2FP.F32.S32 R20, R20 ;  /* 0x0000001400147245 */ /* 0x000fe20000201400 */
[----:B------:R-:W-:Y:S01]  /*0760*/  FADD R14, R14, R19 ;  /* 0x000000130e0e7221 */ /* 0x000fe20000000000 */
[----:B------:R-:W-:Y:S01]  /*0770*/  FADD R13, R18, R21 ;  /* 0x00000015120d7221 */ /* 0x000fe20000000000 */
[----:B------:R-:W-:-:S02]  /*0780*/  IMAD R19, R8, UR8, RZ ;  /* 0x0000000808137c24 */ /* 0x000fc4000f8e02ff */
[----:B------:R-:W-:Y:S01]  /*0790*/  FADD R18, R9, R10 ;  /* 0x0000000a09127221 */ /* 0x000fe20000000000 */
[----:B------:R-:W-:Y:S01]  /*07a0*/  I2FP.F32.S32 R21, R22 ;  /* 0x0000001600157245 */ /* 0x000fe20000201400 */
[----:B------:R-:W0:Y:S01]  /*07b0*/  LDS.U8 R9, [R2+-0x26] ;  /* 0xffffda0002097984 */ /* 0x000e220000000000 */
[----:B------:R-:W-:Y:S01]  /*07c0*/  FADD R17, R17, R20 ;  /* 0x0000001411117221 */ /* 0x000fe20000000000 */
[----:B------:R-:W-:Y:S01]  /*07d0*/  I2FP.F32.S32 R20, R19 ;  /* 0x0000001300147245 */ /* 0x000fe20000201400 */
[C---:B-1----:R-:W-:Y:S01]  /*07e0*/  IMAD R19, R11.reuse, UR9, RZ ;  /* 0x000000090b137c24 */ /* 0x042fe2000f8e02ff */
[----:B------:R-:W1:Y:S01]  /*07f0*/  LDS.U8 R10, [R0+-0x26] ;  /* 0xffffda00000a7984 */ /* 0x000e620000000000 */
[----:B--2---:R-:W-:Y:S01]  /*0800*/  UMOV UR4, UR12 ;  /* 0x0000000c00047c82 */ /* 0x004fe20008000000 */
[----:B------:R-:W-:Y:S01]  /*0810*/  FADD R16, R16, R21 ;  /* 0x0000001510107221 */ /* 0x000fe20000000000 */
[----:B------:R-:W-:Y:S01]  /*0820*/  IMAD R11, R11, UR8, RZ ;  /* 0x000000080b0b7c24 */ /* 0x000fe2000f8e02ff */
[----:B------:R-:W2:Y:S01]  /*0830*/  LDS.U8 R8, [R5+-0x26] ;  /* 0xffffda0005087984 */ /* 0x000ea20000000000 */
[----:B------:R-:W-:Y:S01]  /*0840*/  FADD R15, R15, R20 ;  /* 0x000000140f0f7221 */ /* 0x000fe20000000000 */
[----:B------:R-:W5:Y:S02]  /*0850*/  LDCU.U8 UR6, c[0x3][0x4] ;  /* 0x00c00080ff0677ac */ /* 0x000f640008000000 */
[----:B------:R-:W-:Y:S01]  /*0860*/  I2FP.F32.S32 R11, R11 ;  /* 0x0000000b000b7245 */ /* 0x000fe20000201400 */
[C---:B---3--:R-:W-:Y:S01]  /*0870*/  IMAD R21, R12.reuse, UR4, RZ ;  /* 0x000000040c157c24 */ /* 0x048fe2000f8e02ff */
[----:B------:R-:W3:Y:S01]  /*0880*/  LDCU.S8 UR7, c[0x3][0x1d] ;  /* 0x00c003a0ff0777ac */ /* 0x000ee20008000200 */
[----:B------:R-:W-:Y:S01]  /*0890*/  IMAD R22, R12, UR5, RZ ;  /* 0x000000050c167c24 */ /* 0x000fe2000f8e02ff */
[----:B------:R-:W-:Y:S01]  /*08a0*/  I2FP.F32.S32 R12, R19 ;  /* 0x00000013000c7245 */ /* 0x000fe20000201400 */
[----:B------:R-:W-:Y:S01]  /*08b0*/  FADD R14, R14, R11 ;  /* 0x0000000b0e0e7221 */ /* 0x000fe20000000000 */
[----:B------:R-:W-:Y:S01]  /*08c0*/  I2FP.F32.S32 R20, R21 ;  /* 0x0000001500147245 */ /* 0x000fe20000201400 */
[----:B------:R-:W-:Y:S01]  /*08d0*/  LDS.U8 R11, [R2+-0x16] ;  /* 0xffffea00020b7984 */ /* 0x000fe20000000000 */
[----:B------:R-:W-:Y:S01]  /*08e0*/  I2FP.F32.S32 R19, R22 ;  /* 0x0000001600137245 */ /* 0x000fe20000201400 */
[----:B------:R-:W-:Y:S01]  /*08f0*/  FADD R13, R13, R12 ;  /* 0x0000000c0d0d7221 */ /* 0x000fe20000000000 */
[----:B----4-:R-:W-:Y:S01]  /*0900*/  IMAD R22, R6, UR5, RZ ;  /* 0x0000000506167c24 */ /* 0x010fe2000f8e02ff */
[----:B------:R-:W4:Y:S01]  /*0910*/  LDS.U8 R12, [R0+-0x16] ;  /* 0xffffea00000c7984 */ /* 0x000f220000000000 */
[----:B------:R-:W-:Y:S01]  /*0920*/  FADD R17, R17, R20 ;  /* 0x0000001411117221 */ /* 0x000fe20000000000 */
[----:B------:R-:W-:-:S02]  /*0930*/  IMAD R20, R7, UR5, RZ ;  /* 0x0000000507147c24 */ /* 0x000fc4000f8e02ff */
[----:B------:R-:W-:Y:S01]  /*0940*/  FADD R18, R18, R19 ;  /* 0x0000001312127221 */ /* 0x000fe20000000000 */
[----:B------:R-:W-:Y:S01]  /*0950*/  IMAD R7, R7, UR4, RZ ;  /* 0x0000000407077c24 */ /* 0x000fe2000f8e02ff */
[----:B------:R-:W-:Y:S01]  /*0960*/  I2FP.F32.S32 R22, R22 ;  /* 0x0000001600167245 */ /* 0x000fe20000201400 */
[----:B------:R-:W-:Y:S01]  /*0970*/  IMAD R19, R6, UR4, RZ ;  /* 0x0000000406137c24 */ /* 0x000fe2000f8e02ff */
[----:B-----5:R-:W-:Y:S01]  /*0980*/  UPRMT UR4, UR6, 0x8880, URZ ;  /* 0x0000888006047896 */ /* 0x020fe200080000ff */
[----:B------:R-:W-:Y:S01]  /*0990*/  I2FP.F32.S32 R21, R20 ;  /* 0x0000001400157245 */ /* 0x000fe20000201400 */
[----:B------:R-:W5:Y:S01]  /*09a0*/  LDCU.S8 UR6, c[0x3][0x1e] ;  /* 0x00c003c0ff0677ac */ /* 0x000f620008000200 */
[----:B------:R-:W-:Y:S02]  /*09b0*/  I2FP.F32.S32 R6, R7 ;  /* 0x0000000700067245 */ /* 0x000fe40000201400 */
[----:B------:R-:W-:Y:S01]  /*09c0*/  I2FP.F32.S32 R7, R19 ;  /* 0x0000001300077245 */ /* 0x000fe20000201400 */
[----:B------:R-:W-:Y:S01]  /*09d0*/  FADD R19, R13, R22 ;  /* 0x000000160d137221 */ /* 0x000fe20000000000 */
[----:B------:R-:W5:Y:S01]  /*09e0*/  LDCU.S8 UR8, c[0x3][0x5] ;  /* 0x00c000a0ff0877ac */ /* 0x000f620008000200 */
[----:B------:R-:W4:Y:S01]  /*09f0*/  LDS.U8 R13, [R5+-0x16] ;  /* 0xffffea00050d7984 */ /* 0x000f220000000000 */
[----:B------:R-:W-:Y:S01]  /*0a00*/  FADD R15, R15, R6 ;  /* 0x000000060f0f7221 */ /* 0x000fe20000000000 */
[----:B------:R-:W-:Y:S01]  /*0a10*/  FADD R14, R14, R7 ;  /* 0x000000070e0e7221 */ /* 0x000fe20000000000 */
[----:B---3--:R-:W-:Y:S01]  /*0a20*/  UMOV UR5, UR7 ;  /* 0x0000000700057c82 */ /* 0x008fe20008000000 */
[----:B------:R-:W3:Y:S01]  /*0a30*/  LDS.U8 R7, [R2+-0x15] ;  /* 0xffffeb0002077984 */ /* 0x000ee20000000000 */
[----:B0-----:R-:W-:-:S02]  /*0a40*/  IMAD R20, R9, UR5, RZ ;  /* 0x0000000509147c24 */ /* 0x001fc4000f8e02ff */
[----:B------:R-:W-:Y:S01]  /*0a50*/  FADD R16, R16, R21 ;  /* 0x0000001510107221 */ /* 0x000fe20000000000 */
[----:B------:R-:W-:Y:S01]  /*0a60*/  IMAD R9, R9, UR4, RZ ;  /* 0x0000000409097c24 */ /* 0x000fe2000f8e02ff */
[----:B------:R-:W0:Y:S01]  /*0a70*/  LDS.U8 R6, [R0+-0x15] ;  /* 0xffffeb0000067984 */ /* 0x000e220000000000 */
[----:B-1----:R-:W-:Y:S01]  /*0a80*/  IMAD R22, R10, UR5, RZ ;  /* 0x000000050a167c24 */ /* 0x002fe2000f8e02ff */
[----:B------:R-:W-:Y:S01]  /*0a90*/  I2FP.F32.S32 R21, R20 ;  /* 0x0000001400157245 */ /* 0x000fe20000201400 */
[----:B--2---:R-:W-:Y:S01]  /*0aa0*/  IMAD R23, R8, UR5, RZ ;  /* 0x0000000508177c24 */ /* 0x004fe2000f8e02ff */
[----:B------:R-:W1:Y:S01]  /*0ab0*/  LDCU.S8 UR9, c[0x3][0x1f] ;  /* 0x00c003e0ff0977ac */ /* 0x000e620008000200 */
[----:B------:R-:W-:Y:S01]  /*0ac0*/  IMAD R20, R10, UR4, RZ ;  /* 0x000000040a147c24 */ /* 0x000fe2000f8e02ff */
[----:B------:R-:W-:Y:S01]  /*0ad0*/  I2FP.F32.S32 R10, R9 ;  /* 0x00000009000a7245 */ /* 0x000fe20000201400 */
[----:B------:R-:W-:Y:S01]  /*0ae0*/  IMAD R8, R8, UR4, RZ ;  /* 0x0000000408087c24 */ /* 0x000fe2000f8e02ff */
[----:B------:R-:W-:Y:S01]  /*0af0*/  I2FP.F32.S32 R9, R22 ;  /* 0x0000001600097245 */ /* 0x000fe20000201400 */
[----:B------:R-:W2:Y:S01]  /*0b00*/  LDCU.S8 UR7, c[0x3][0x6] ;  /* 0x00c000c0ff0777ac */ /* 0x000ea20008000200 */
[----:B------:R-:W-:Y:S01]  /*0b10*/  I2FP.F32.S32 R22, R23 ;  /* 0x0000001700167245 */ /* 0x000fe20000201400 */
[----:B------:R-:W-:Y:S01]  /*0b20*/  FADD R17, R17, R10 ;  /* 0x0000000a11117221 */ /* 0x000fe20000000000 */
[----:B------:R-:W-:Y:S01]  /*0b30*/  I2FP.F32.S32 R20, R20 ;  /* 0x0000001400147245 */ /* 0x000fe20000201400 */
[----:B-----5:R-:W-:Y:S01]  /*0b40*/  UMOV UR5, UR6 ;  /* 0x0000000600057c82 */ /* 0x020fe20008000000 */
[----:B------:R-:W-:Y:S01]  /*0b50*/  UMOV UR4, UR8 ;  /* 0x0000000800047c82 */ /* 0x000fe20008000000 */
[----:B------:R-:W-:Y:S01]  /*0b60*/  FADD R19, R19, R22 ;  /* 0x0000001613137221 */ /* 0x000fe20000000000 */
[----:B------:R-:W5:Y:S01]  /*0b70*/  LDS.U8 R10, [R5+-0x15] ;  /* 0xffffeb00050a7984 */ /* 0x000f620000000000 */
[----:B----4-:R-:W-:-:S02]  /*0b80*/  IMAD R22, R12, UR5, RZ ;  /* 0x000000050c167c24 */ /* 0x010fc4000f8e02ff */
[----:B------:R-:W-:Y:S01]  /*0b90*/  FADD R15, R15, R20 ;  /* 0x000000140f0f7221 */ /* 0x000fe20000000000 */
[----:B------:R-:W-:Y:S02]  /*0ba0*/  IMAD R12, R12, UR4, RZ ;  /* 0x000000040c0c7c24 */ /* 0x000fe4000f8e02ff */
[----:B------:R-:W-:Y:S01]  /*0bb0*/  FADD R18, R18, R21 ;  /* 0x0000001512127221 */ /* 0x000fe20000000000 */
[C---:B------:R-:W-:Y:S02]  /*0bc0*/  IMAD R20, R11.reuse, UR4, RZ ;  /* 0x000000040b147c24 */ /* 0x040fe4000f8e02ff */
[----:B------:R-:W-:Y:S01]  /*0bd0*/  FADD R16, R16, R9 ;  /* 0x0000000910107221 */ /* 0x000fe20000000000 */
[----:B------:R-:W-:Y:S01]  /*0be0*/  IMAD R21, R11, UR5, RZ ;  /* 0x000000050b157c24 */ /* 0x000fe2000f8e02ff */
[----:B------:R-:W-:Y:S01]  /*0bf0*/  I2FP.F32.S32 R12, R12 ;  /* 0x0000000c000c7245 */ /* 0x000fe20000201400 */
[----:B------:R-:W4:Y:S01]  /*0c00*/  LDS.U8 R9, [R2+-0x14] ;  /* 0xffffec0002097984 */ /* 0x000f220000000000 */
[----:B------:R-:W-:Y:S01]  /*0c10*/  I2FP.F32.S32 R11, R8 ;  /* 0x00000008000b7245 */ /* 0x000fe20000201400 */
[----:B-1----:R-:W-:Y:S01]  /*0c20*/  UMOV UR6, UR9 ;  /* 0x0000000900067c82 */ /* 0x002fe20008000000 */
[----:B------:R-:W-:Y:S01]  /*0c30*/  I2FP.F32.S32 R20, R20 ;  /* 0x0000001400147245 */ /* 0x000fe20000201400 */
[----:B------:R-:W-:Y:S01]  /*0c40*/  FADD R15, R15, R12 ;  /* 0x0000000c0f0f7221 */ /* 0x000fe20000000000 */
[----:B------:R-:W-:Y:S01]  /*0c50*/  I2FP.F32.S32 R23, R22 ;  /* 0x0000001600177245 */ /* 0x000fe20000201400 */
[----:B------:R-:W-:Y:S01]  /*0c60*/  FADD R14, R14, R11 ;  /* 0x0000000b0e0e7221 */ /* 0x000fe20000000000 */
[----:B------:R-:W-:-:S02]  /*0c70*/  IMAD R12, R13, UR5, RZ ;  /* 0x000000050d0c7c24 */ /* 0x000fc4000f8e02ff */
[----:B------:R-:W-:Y:S01]  /*0c80*/  FADD R17, R17, R20 ;  /* 0x0000001411117221 */ /* 0x000fe20000000000 */
[----:B--2---:R-:W-:Y:S01]  /*0c90*/  UMOV UR5, UR7 ;  /* 0x0000000700057c82 */ /* 0x004fe20008000000 */
[----:B------:R-:W1:Y:S01]  /*0ca0*/  LDS.U8 R11, [R0+-0x14] ;  /* 0xffffec00000b7984 */ /* 0x000e620000000000 */
[C---:B---3--:R-:W-:Y:S01]  /*0cb0*/  IMAD R20, R7.reuse, UR6, RZ ;  /* 0x0000000607147c24 */ /* 0x048fe2000f8e02ff */
[----:B------:R-:W-:Y:S01]  /*0cc0*/  I2FP.F32.S32 R12, R12 ;  /* 0x0000000c000c7245 */ /* 0x000fe20000201400 */
[----:B------:R-:W-:Y:S01]  /*0cd0*/  IMAD R7, R7, UR5, RZ ;  /* 0x0000000507077c24 */ /* 0x000fe2000f8e02ff */
[----:B------:R-:W2:Y:S01]  /*0ce0*/  LDS.U8 R8, [R5+-0x14] ;  /* 0xffffec0005087984 */ /* 0x000ea20000000000 */
[----:B0-----:R-:W-:Y:S02]  /*0cf0*/  IMAD R22, R6, UR6, RZ ;  /* 0x0000000606167c24 */ /* 0x001fe4000f8e02ff */
[----:B------:R-:W-:Y:S01]  /*0d00*/  FADD R16, R16, R23 ;  /* 0x0000001710107221 */ /* 0x000fe20000000000 */
[----:B------:R-:W-:Y:S01]  /*0d10*/  FADD R19, R19, R12 ;  /* 0x0000000c13137221 */ /* 0x000fe20000000000 */
[----:B------:R-:W-:Y:S01]  /*0d20*/  I2FP.F32.S32 R12, R7 ;  /* 0x00000007000c7245 */ /* 0x000fe20000201400 */
[----:B------:R-:W0:Y:S01]  /*0d30*/  LDCU.U8 UR8, c[0x3][0x20] ;  /* 0x00c00400ff0877ac */ /* 0x000e220008000000 */
[----:B------:R-:W-:Y:S01]  /*0d40*/  I2FP.F32.S32 R7, R22 ;  /* 0x0000001600077245 */ /* 0x000fe20000201400 */
[----:B------:R-:W-:Y:S01]  /*0d50*/  IMAD R13, R13, UR4, RZ ;  /* 0x000000040d0d7c24 */ /* 0x000fe2000f8e02ff */
[----:B------:R-:W-:Y:S01]  /*0d60*/  I2FP.F32.S32 R21, R21 ;  /* 0x0000001500157245 */ /* 0x000fe20000201400 */
[----:B------:R-:W-:Y:S01]  /*0d70*/  FADD R17, R17, R12 ;  /* 0x0000000c11117221 */ /* 0x000fe20000000000 */
[----:B------:R-:W-:-:S02]  /*0d80*/  IMAD R6, R6, UR5, RZ ;  /* 0x0000000506067c24 */ /* 0x000fc4000f8e02ff */
[----:B------:R-:W-:Y:S01]  /*0d90*/  FADD R16, R16, R7 ;  /* 0x0000000710107221 */ /* 0x000fe20000000000 */
[----:B------:R-:W-:Y:S01]  /*0da0*/  LDS.U8 R12, [R0+-0x13] ;  /* 0xffffed00000c7984 */ /* 0x000fe20000000000 */
[----:B------:R-:W-:Y:S01]  /*0db0*/  I2FP.F32.S32 R13, R13 ;  /* 0x0000000d000d7245 */ /* 0x000fe20000201400 */
[----:B------:R-:W3:Y:S01]  /*0dc0*/  LDCU.S8 UR4, c[0x3][0x7] ;  /* 0x00c000e0ff0477ac */ /* 0x000ee20008000200 */
[----:B------:R-:W-:Y:S01]  /*0dd0*/  I2FP.F32.S32 R6, R6 ;  /* 0x0000000600067245 */ /* 0x000fe20000201400 */
[----:B------:R-:W2:Y:S01]  /*0de0*/  LDS.U8 R7, [R2+-0x13] ;  /* 0xffffed0002077984 */ /* 0x000ea20000000000 */
[----:B------:R-:W-:Y:S01]  /*0df0*/  FADD R18, R18, R21 ;  /* 0x0000001512127221 */ /* 0x000fe20000000000 */
[----:B------:R-:W-:Y:S01]  /*0e00*/  FADD R14, R14, R13 ;  /* 0x0000000d0e0e7221 */ /* 0x000fe20000000000 */
[C---:B-----5:R-:W-:Y:S02]  /*0e10*/  IMAD R13, R10.reuse, UR6, RZ ;  /* 0x000000060a0d7c24 */ /* 0x060fe4000f8e02ff */
[----:B------:R-:W-:Y:S01]  /*0e20*/  FADD R15, R15, R6 ;  /* 0x000000060f0f7221 */ /* 0x000fe20000000000 */
[----:B------:R-:W-:Y:S01]  /*0e30*/  IMAD R10, R10, UR5, RZ ;  /* 0x000000050a0a7c24 */ /* 0x000fe2000f8e02ff */
[----:B------:R-:W5:Y:S01]  /*0e40*/  LDCU.U8 UR5, c[0x3][0x8] ;  /* 0x00c00100ff0577ac */ /* 0x000f620008000000 */
[----:B------:R-:W-:Y:S01]  /*0e50*/  I2FP.F32.S32 R21, R20 ;  /* 0x0000001400157245 */ /* 0x000fe20000201400 */
[----:B------:R-:W2:Y:S01]  /*0e60*/  LDS.U8 R6, [R5+-0x13] ;  /* 0xffffed0005067984 */ /* 0x000ea20000000000 */
[----:B------:R-:W-:Y:S01]  /*0e70*/  I2FP.F32.S32 R20, R13 ;  /* 0x0000000d00147245 */ /* 0x000fe20000201400 */
[----:B0-----:R-:W-:Y:S01]  /*0e80*/  UPRMT UR7, UR8, 0x8880, URZ ;  /* 0x0000888008077896 */ /* 0x001fe200080000ff */
[----:B------:R-:W-:Y:S01]  /*0e90*/  I2FP.F32.S32 R13, R10 ;  /* 0x0000000a000d7245 */ /* 0x000fe20000201400 */
[----:B------:R-:W0:Y:S01]  /*0ea0*/  LDCU.S8 UR6, c[0x3][0x21] ;  /* 0x00c00420ff0677ac */ /* 0x000e220008000200 */
[----:B------:R-:W0:Y:S01]  /*0eb0*/  LDS.U8 R10, [R2+-0x12] ;  /* 0xffffee00020a7984 */ /* 0x000e220000000000 */
[----:B------:R-:W-:Y:S01]  /*0ec0*/  FADD R18, R18, R21 ;  /* 0x0000001512127221 */ /* 0x000fe20000000000 */
[----:B------:R-:W-:Y:S01]  /*0ed0*/  FADD R19, R19, R20 ;  /* 0x0000001413137221 */ /* 0x000fe20000000000 */
[----:B----4-:R-:W-:-:S02]  /*0ee0*/  IMAD R21, R9, UR7, RZ ;  /* 0x0000000709157c24 */ /* 0x010fc4000f8e02ff */
[----:B------:R-:W-:Y:S01]  /*0ef0*/  FADD R14, R14, R13 ;  /* 0x0000000d0e0e7221 */ /* 0x000fe20000000000 */
[----:B---3--:R-:W-:Y:S01]  /*0f00*/  IMAD R9, R9, UR4, RZ ;  /* 0x0000000409097c24 */ /* 0x008fe2000f8e02ff */
[----:B------:R-:W3:Y:S01]  /*0f10*/  LDCU.S8 UR8, c[0x3][0x9] ;  /* 0x00c00120ff0877ac */ /* 0x000ee20008000200 */
[C---:B-1----:R-:W-:Y:S01]  /*0f20*/  IMAD R13, R11.reuse, UR7, RZ ;  /* 0x000000070b0d7c24 */ /* 0x042fe2000f8e02ff */
[----:B------:R-:W-:Y:S01]  /*0f30*/  I2FP.F32.S32 R21, R21 ;  /* 0x0000001500157245 */ /* 0x000fe20000201400 */
[----:B------:R-:W-:Y:S01]  /*0f40*/  IMAD R11, R11, UR4, RZ ;  /* 0x000000040b0b7c24 */ /* 0x000fe2000f8e02ff */
[----:B------:R-:W-:Y:S01]  /*0f50*/  I2FP.F32.S32 R20, R9 ;  /* 0x0000000900147245 */ /* 0x000fe20000201400 */
[----:B-----5:R-:W-:Y:S01]  /*0f60*/  UPRMT UR9, UR5, 0x8880, URZ ;  /* 0x0000888005097896 */ /* 0x020fe200080000ff */
[----:B------:R-:W-:Y:S01]  /*0f70*/  I2FP.F32.S32 R13, R13 ;  /* 0x0000000d000d7245 */ /* 0x000fe20000201400 */
[----:B------:R-:W-:Y:S01]  /*0f80*/  FADD R18, R18, R21 ;  /* 0x0000001512127221 */ /* 0x000fe20000000000 */
[----:B--2---:R-:W-:Y:S01]  /*0f90*/  IMAD R21, R8, UR7, RZ ;  /* 0x0000000708157c24 */ /* 0x004fe2000f8e02ff */
[----:B------:R-:W1:Y:S01]  /*0fa0*/  LDS.U8 R9, [R0+-0x12] ;  /* 0xffffee0000097984 */ /* 0x000e620000000000 */
[----:B------:R-:W-:Y:S01]  /*0fb0*/  I2FP.F32.S32 R22, R11 ;  /* 0x0000000b00167245 */ /* 0x000fe20000201400 */
[----:B------:R-:W-:Y:S01]  /*0fc0*/  FADD R16, R16, R13 ;  /* 0x0000000d10107221 */ /* 0x000fe20000000000 */
[----:B------:R-:W-:Y:S01]  /*0fd0*/  IMAD R13, R8, UR4, RZ ;  /* 0x00000004080d7c24 */ /* 0x000fe2000f8e02ff */
[----:B0-----:R-:W-:Y:S01]  /*0fe0*/  UMOV UR5, UR6 ;  /* 0x0000000600057c82 */ /* 0x001fe20008000000 */
[----:B------:R-:W-:Y:S01]  /*0ff0*/  I2FP.F32.S32 R24, R21 ;  /* 0x0000001500187245 */ /* 0x000fe20000201400 */
[----:B------:R-:W0:Y:S01]  /*1000*/  LDCU.S8 UR7, c[0x3][0x22] ;  /* 0x00c00440ff0777ac */ /* 0x000e220008000200 */
[----:B------:R-:W2:Y:S01]  /*1010*/  LDS.U8 R11, [R5+-0x12] ;  /* 0xffffee00050b7984 */ /* 0x000ea20000000000 */
[----:B------:R-:W-:Y:S01]  /*1020*/  FADD R17, R17, R20 ;  /* 0x0000001411117221 */ /* 0x000fe20000000000 */
[----:B------:R-:W-:Y:S01]  /*1030*/  FADD R15, R15, R22 ;  /* 0x000000160f0f7221 */ /* 0x000fe20000000000 */
[----:B------:R-:W-:Y:S01]  /*1040*/  UMOV UR4, UR9 ;  /* 0x0000000900047c82 */ /* 0x000fe20008000000 */
[----:B------:R-:W4:Y:S01]  /*1050*/  LDS.U8 R8, [R2+-0x2] ;  /* 0xfffffe0002087984 */ /* 0x000f220000000000 */
[C---:B------:R-:W-:Y:S01]  /*1060*/  IMAD R21, R7.reuse, UR5, RZ ;  /* 0x0000000507157c24 */ /* 0x040fe2000f8e02ff */
[----:B------:R-:W-:Y:S01]  /*1070*/  I2FP.F32.S32 R13, R13 ;  /* 0x0000000d000d7245 */ /* 0x000fe20000201400 */
[----:B------:R-:W-:Y:S01]  /*1080*/  IMAD R7, R7, UR4, RZ ;  /* 0x0000000407077c24 */ /* 0x000fe2000f8e02ff */
[----:B---3--:R-:W-:Y:S01]  /*1090*/  UMOV UR6, UR8 ;  /* 0x0000000800067c82 */ /* 0x008fe20008000000 */
[C---:B------:R-:W-:Y:S01]  /*10a0*/  IMAD R22, R12.reuse, UR5, RZ ;  /* 0x000000050c167c24 */ /* 0x040fe2000f8e02ff */
        /* <DEDUP_REMOVED lines=8> */
[----:B------:R-:W5:Y:S01]  /*1130*/  LDCU.S8 UR12, c[0x3][0x23] ;  /* 0x00c00460ff0c77ac */ /* 0x000f620008000200 */
[----:B------:R-:W4:Y:S01]  /*1140*/  LDS.U8 R12, [R0+-0x2] ;  /* 0xfffffe00000c7984 */ /* 0x000f220000000000 */
[----:B------:R-:W-:Y:S01]  /*1150*/  FADD R16, R16, R7 ;  /* 0x0000000710107221 */ /* 0x000fe20000000000 */
[----:B------:R-:W-:Y:S01]  /*1160*/  FADD R15, R15, R20 ;  /* 0x000000140f0f7221 */ /* 0x000fe20000000000 */
[----:B------:R-:W-:Y:S01]  /*1170*/  IMAD R20, R6, UR5, RZ ;  /* 0x0000000506147c24 */ /* 0x000fe2000f8e02ff */
[----:B0-----:R-:W-:Y:S01]  /*1180*/  UMOV UR5, UR7 ;  /* 0x0000000700057c82 */ /* 0x001fe20008000000 */
[----:B------:R-:W0:Y:S01]  /*1190*/  LDS.U8 R7, [R2+-0x1] ;  /* 0xffffff0002077984 */ /* 0x000e220000000000 */
[C---:B------:R-:W-:Y:S01]  /*11a0*/  IMAD R22, R10.reuse, UR5, RZ ;  /* 0x000000050a167c24 */ /* 0x040fe2000f8e02ff */
[----:B------:R-:W-:Y:S01]  /*11b0*/  I2FP.F32.S32 R21, R21 ;  /* 0x0000001500157245 */ /* 0x000fe20000201400 */
[----:B------:R-:W-:-:S02]  /*11c0*/  IMAD R10, R10, UR6, RZ ;  /* 0x000000060a0a7c24 */ /* 0x000fc4000f8e02ff */
[----:B------:R-:W-:Y:S01]  /*11d0*/  FADD R19, R19, R24 ;  /* 0x0000001813137221 */ /* 0x000fe20000000000 */
[----:B------:R-:W-:Y:S01]  /*11e0*/  IMAD R6, R6, UR4, RZ ;  /* 0x0000000406067c24 */ /* 0x000fe2000f8e02ff */
[----:B------:R-:W0:Y:S01]  /*11f0*/  LDCU.U8 UR8, c[0x3][0x24] ;  /* 0x00c00480ff0877ac */ /* 0x000e220008000000 */
[----:B------:R-:W-:Y:S01]  /*1200*/  FADD R18, R18, R21 ;  /* 0x0000001512127221 */ /* 0x000fe20000000000 */
[----:B------:R-:W-:Y:S01]  /*1210*/  I2FP.F32.S32 R10, R10 ;  /* 0x0000000a000a7245 */ /* 0x000fe20000201400 */
[C---:B-1----:R-:W-:Y:S01]  /*1220*/  IMAD R24, R9.reuse, UR5, RZ ;  /* 0x0000000509187c24 */ /* 0x042fe2000f8e02ff */
[----:B------:R-:W-:Y:S01]  /*1230*/  I2FP.F32.S32 R21, R6 ;  /* 0x0000000600157245 */ /* 0x000fe20000201400 */
[----:B------:R-:W-:Y:S01]  /*1240*/  IMAD R9, R9, UR6, RZ ;  /* 0x0000000609097c24 */ /* 0x000fe2000f8e02ff */
[----:B------:R-:W-:Y:S01]  /*1250*/  I2FP.F32.S32 R20, R20 ;  /* 0x0000001400147245 */ /* 0x000fe20000201400 */
[----:B------:R-:W-:Y:S01]  /*1260*/  FADD R17, R17, R10 ;  /* 0x0000000a11117221 */ /* 0x000fe20000000000 */
[----:B------:R-:W-:Y:S01]  /*1270*/  LDS.U8 R6, [R5+-0x1] ;  /* 0xffffff0005067984 */ /* 0x000fe20000000000 */
[----:B------:R-:W-:Y:S01]  /*1280*/  FADD R14, R14, R21 ;  /* 0x000000150e0e7221 */ /* 0x000fe20000000000 */
[----:B--2---:R-:W-:-:S02]  /*1290*/  IMAD R21, R11, UR5, RZ ;  /* 0x000000050b157c24 */ /* 0x004fc4000f8e02ff */
[----:B------:R-:W-:Y:S01]  /*12a0*/  FADD R19, R19, R20 ;  /* 0x0000001413137221 */ /* 0x000fe20000000000 */
[----:B------:R-:W1:Y:S01]  /*12b0*/  LDS.U8 R10, [R0+-0x1] ;  /* 0xffffff00000a7984 */ /* 0x000e620000000000 */
[----:B------:R-:W-:Y:S01]  /*12c0*/  IMAD R11, R11, UR6, RZ ;  /* 0x000000060b0b7c24 */ /* 0x000fe2000f8e02ff */
[----:B---3--:R-:W-:Y:S01]  /*12d0*/  UMOV UR4, UR9 ;  /* 0x0000000900047c82 */ /* 0x008fe20008000000 */
[----:B-----5:R-:W-:Y:S01]  /*12e0*/  UMOV UR7, UR12 ;  /* 0x0000000c00077c82 */ /* 0x020fe20008000000 */
[----:B------:R-:W-:Y:S01]  /*12f0*/  I2FP.F32.S32 R20, R9 ;  /* 0x0000000900147245 */ /* 0x000fe20000201400 */
[C---:B----4-:R-:W-:Y:S01]  /*1300*/  IMAD R9, R8.reuse, UR4, RZ ;  /* 0x0000000408097c24 */ /* 0x050fe2000f8e02ff */
[----:B------:R-:W-:Y:S01]  /*1310*/  I2FP.F32.S32 R23, R22 ;  /* 0x0000001600177245 */ /* 0x000fe20000201400 */
[----:B------:R-:W-:Y:S01]  /*1320*/  IMAD R22, R8, UR7, RZ ;  /* 0x0000000708167c24 */ /* 0x000fe2000f8e02ff */
[----:B------:R-:W-:Y:S01]  /*1330*/  I2FP.F32.S32 R8, R21 ;  /* 0x0000001500087245 */ /* 0x000fe20000201400 */
[----:B------:R-:W2:Y:S01]  /*1340*/  LDCU.S8 UR6, c[0x3][0xb] ;  /* 0x00c00160ff0677ac */ /* 0x000ea20008000200 */
[----:B------:R-:W-:Y:S01]  /*1350*/  I2FP.F32.S32 R11, R11 ;  /* 0x0000000b000b7245 */ /* 0x000fe20000201400 */
[----:B------:R-:W-:Y:S01]  /*1360*/  FADD R15, R15, R20 ;  /* 0x000000140f0f7221 */ /* 0x000fe20000000000 */
[----:B------:R-:W-:Y:S01]  /*1370*/  I2FP.F32.S32 R20, R9 ;  /* 0x0000000900147245 */ /* 0x000fe20000201400 */
[----:B------:R-:W-:Y:S01]  /*1380*/  FADD R19, R19, R8 ;  /* 0x0000000813137221 */ /* 0x000fe20000000000 */
[----:B------:R-:W3:Y:S01]  /*1390*/  LDS.U8 R9, [R2] ;  /* 0x0000000002097984 */ /* 0x000ee20000000000 */
[----:B------:R-:W-:Y:S01]  /*13a0*/  FADD R14, R14, R11 ;  /* 0x0000000b0e0e7221 */ /* 0x000fe20000000000 */
[----:B------:R-:W-:Y:S01]  /*13b0*/  I2FP.F32.S32 R21, R22 ;  /* 0x0000001600157245 */ /* 0x000fe20000201400 */
[C---:B------:R-:W-:Y:S01]  /*13c0*/  IMAD R11, R12.reuse, UR7, RZ ;  /* 0x000000070c0b7c24 */ /* 0x040fe2000f8e02ff */
[----:B------:R-:W4:Y:S01]  /*13d0*/  LDS.U8 R8, [R0] ;  /* 0x0000000000087984 */ /* 0x000f220000000000 */
[----:B------:R-:W-:Y:S01]  /*13e0*/  IMAD R12, R12, UR4, RZ ;  /* 0x000000040c0c7c24 */ /* 0x000fe2000f8e02ff */
[----:B0-----:R-:W-:Y:S01]  /*13f0*/  UPRMT UR5, UR8, 0x8880, URZ ;  /* 0x0000888008057896 */ /* 0x001fe200080000ff */
[----:B------:R-:W-:Y:S01]  /*1400*/  FADD R17, R17, R20 ;  /* 0x0000001411117221 */ /* 0x000fe20000000000 */
[----:B------:R-:W-:Y:S01]  /*1410*/  FADD R18, R18, R23 ;  /* 0x0000001712127221 */ /* 0x000fe20000000000 */
[C---:B------:R-:W-:Y:S01]  /*1420*/  IMAD R20, R13.reuse, UR7, RZ ;  /* 0x000000070d147c24 */ /* 0x040fe2000f8e02ff */
[----:B------:R-:W-:Y:S01]  /*1430*/  I2FP.F32.S32 R25, R24 ;  /* 0x0000001800197245 */ /* 0x000fe20000201400 */
[----:B------:R-:W-:Y:S01]  /*1440*/  IMAD R13, R13, UR4, RZ ;  /* 0x000000040d0d7c24 */ /* 0x000fe2000f8e02ff */
[----:B------:R-:W-:Y:S01]  /*1450*/  I2FP.F32.S32 R12, R12 ;  /* 0x0000000c000c7245 */ /* 0x000fe20000201400 */
[----:B------:R-:W-:Y:S01]  /*1460*/  FADD R18, R18, R21 ;  /* 0x0000001512127221 */ /* 0x000fe20000000000 */
[----:B------:R-:W-:Y:S01]  /*1470*/  IMAD R21, R7, UR5, RZ ;  /* 0x0000000507157c24 */ /* 0x000fe2000f8e02ff */
[----:B------:R-:W-:Y:S01]  /*1480*/  I2FP.F32.S32 R11, R11 ;  /* 0x0000000b000b7245 */ /* 0x000fe20000201400 */
[----:B------:R-:W-:Y:S01]  /*1490*/  FADD R16, R16, R25 ;  /* 0x0000001910107221 */ /* 0x000fe20000000000 */
[----:B------:R-:W-:Y:S01]  /*14a0*/  I2FP.F32.S32 R13, R13 ;  /* 0x0000000d000d7245 */ /* 0x000fe20000201400 */
[----:B------:R-:W-:Y:S01]  /*14b0*/  FADD R15, R15, R12 ;  /* 0x0000000c0f0f7221 */ /* 0x000fe20000000000 */
[----:B------:R-:W0:Y:S01]  /*14c0*/  LDCU.U8 UR7, c[0x3][0xc] ;  /* 0x00c00180ff0777ac */ /* 0x000e220008000000 */
[----:B------:R-:W5:Y:S01]  /*14d0*/  LDS.U8 R12, [R5] ;  /* 0x00000000050c7984 */ /* 0x000f620000000000 */
[----:B------:R-:W-:Y:S01]  /*14e0*/  I2FP.F32.S32 R20, R20 ;  /* 0x0000001400147245 */ /* 0x000fe20000201400 */
[----:B------:R-:W-:Y:S01]  /*14f0*/  FADD R16, R16, R11 ;  /* 0x0000000b10107221 */ /* 0x000fe20000000000 */
[----:B------:R-:W-:Y:S01]  /*1500*/  I2FP.F32.S32 R21, R21 ;  /* 0x0000001500157245 */ /* 0x000fe20000201400 */
[----:B--2---:R-:W-:Y:S01]  /*1510*/  UMOV UR4, UR6 ;  /* 0x0000000600047c82 */ /* 0x004fe20008000000 */
[----:B------:R-:W-:Y:S01]  /*1520*/  FADD R14, R14, R13 ;  /* 0x0000000d0e0e7221 */ /* 0x000fe20000000000 */
[----:B------:R-:W2:Y:S01]  /*1530*/  LDS.U8 R11, [R2+0x1] ;  /* 0x00000100020b7984 */ /* 0x000ea20000000000 */
[----:B------:R-:W-:-:S02]  /*1540*/  IMAD R13, R7, UR4, RZ ;  /* 0x00000004070d7c24 */ /* 0x000fc4000f8e02ff */
[----:B------:R-:W-:Y:S01]  /*1550*/  FADD R19, R19, R20 ;  /* 0x0000001413137221 */ /* 0x000fe20000000000 */
[----:B------:R-:W-:Y:S01]  /*1560*/  FADD R18, R18, R21 ;  /* 0x0000001512127221 */ /* 0x000fe20000000000 */
[----:B------:R-:W3:Y:S01]  /*1570*/  LDCU.S8 UR8, c[0x3][0x25] ;  /* 0x00c004a0ff0877ac */ /* 0x000ee20008000200 */
[C---:B-1----:R-:W-:Y:S01]  /*1580*/  IMAD R21, R10.reuse, UR5, RZ ;  /* 0x000000050a157c24 */ /* 0x042fe2000f8e02ff */
[----:B------:R-:W1:Y:S01]  /*1590*/  LDS.U8 R7, [R0+0x1] ;  /* 0x0000010000077984 */ /* 0x000e620000000000 */
[----:B------:R-:W-:Y:S01]  /*15a0*/  IMAD R20, R10, UR4, RZ ;  /* 0x000000040a147c24 */ /* 0x000fe2000f8e02ff */
[----:B------:R-:W-:Y:S01]  /*15b0*/  I2FP.F32.S32 R10, R13 ;  /* 0x0000000d000a7245 */ /* 0x000fe20000201400 */
[C---:B------:R-:W-:Y:S01]  /*15c0*/  IMAD R22, R6.reuse, UR5, RZ ;  /* 0x0000000506167c24 */ /* 0x040fe2000f8e02ff */
[----:B------:R-:W-:Y:S01]  /*15d0*/  I2FP.F32.S32 R21, R21 ;  /* 0x0000001500157245 */ /* 0x000fe20000201400 */
[----:B------:R-:W-:Y:S01]  /*15e0*/  IMAD R13, R6, UR4, RZ ;  /* 0x00000004060d7c24 */ /* 0x000fe2000f8e02ff */
[----:B0-----:R-:W-:Y:S01]  /*15f0*/  UPRMT UR9, UR7, 0x8880, URZ ;  /* 0x0000888007097896 */ /* 0x001fe200080000ff */
[----:B------:R-:W-:Y:S01]  /*1600*/  FADD R17, R17, R10 ;  /* 0x0000000a11117221 */ /* 0x000fe20000000000 */
[----:B------:R-:W-:Y:S01]  /*1610*/  LDS.U8 R6, [R2+0x2] ;  /* 0x0000020002067984 */ /* 0x000fe20000000000 */
[----:B------:R-:W-:Y:S01]  /*1620*/  I2FP.F32.S32 R22, R22 ;  /* 0x0000001600167245 */ /* 0x000fe20000201400 */
[----:B------:R-:W-:Y:S01]  /*1630*/  FADD R16, R16, R21 ;  /* 0x0000001510107221 */ /* 0x000fe20000000000 */
[----:B------:R-:W-:Y:S01]  /*1640*/  I2FP.F32.S32 R20, R20 ;  /* 0x0000001400147245 */ /* 0x000fe20000201400 */
[----:B------:R-:W0:Y:S01]  /*1650*/  LDS.U8 R10, [R5+0x1] ;  /* 0x00000100050a7984 */ /* 0x000e220000000000 */
[----:B------:R-:W2:Y:S01]  /*1660*/  LDCU.S8 UR7, c[0x3][0x26] ;  /* 0x00c004c0ff0777ac */ /* 0x000ea20008000200 */
[----:B------:R-:W-:Y:S01]  /*1670*/  FADD R19, R19, R22 ;  /* 0x0000001613137221 */ /* 0x000fe20000000000 */
[----:B------:R-:W-:Y:S01]  /*1680*/  I2FP.F32.S32 R13, R13 ;  /* 0x0000000d000d7245 */ /* 0x000fe20000201400 */
[----:B------:R-:W-:Y:S01]  /*1690*/  FADD R15, R15, R20 ;  /* 0x000000140f0f7221 */ /* 0x000fe20000000000 */
[----:B---3--:R-:W-:Y:S01]  /*16a0*/  UMOV UR5, UR8 ;  /* 0x0000000800057c82 */ /* 0x008fe20008000000 */
[----:B------:R-:W-:Y:S01]  /*16b0*/  UMOV UR4, UR9 ;  /* 0x0000000900047c82 */ /* 0x000fe20008000000 */
[C---:B------:R-:W-:Y:S01]  /*16c0*/  IMAD R21, R9.reuse, UR5, RZ ;  /* 0x0000000509157c24 */ /* 0x040fe2000f8e02ff */
[----:B------:R-:W3:Y:S01]  /*16d0*/  LDCU.S8 UR6, c[0x3][0xd] ;  /* 0x00c001a0ff0677ac */ /* 0x000ee20008000200 */
[----:B------:R-:W-:-:S02]  /*16e0*/  IMAD R9, R9, UR4, RZ ;  /* 0x0000000409097c24 */ /* 0x000fc4000f8e02ff */
[----:B------:R-:W-:Y:S01]  /*16f0*/  FADD R14, R14, R13 ;  /* 0x0000000d0e0e7221 */ /* 0x000fe20000000000 */
[C---:B----4-:R-:W-:Y:S01]  /*1700*/  IMAD R22, R8.reuse, UR5, RZ ;  /* 0x0000000508167c24 */ /* 0x050fe2000f8e02ff */
[----:B------:R-:W4:Y:S01]  /*1710*/  LDCU.S8 UR8, c[0x3][0xe] ;  /* 0x00c001c0ff0877ac */ /* 0x000f220008000200 */
[----:B------:R-:W-:Y:S01]  /*1720*/  IMAD R20, R8, UR4, RZ ;  /* 0x0000000408147c24 */ /* 0x000fe2000f8e02ff */
[----:B------:R-:W-:Y:S02]  /*1730*/  I2FP.F32.S32 R8, R9 ;  /* 0x0000000900087245 */ /* 0x000fe40000201400 */
[----:B------:R-:W-:Y:S01]  /*1740*/  I2FP.F32.S32 R9, R22 ;  /* 0x0000001600097245 */ /* 0x000fe20000201400 */
[----:B------:R-:W0:Y:S01]  /*1750*/  LDCU.S8 UR9, c[0x3][0x27] ;  /* 0x00c004e0ff0977ac */ /* 0x000e220008000200 */
[----:B------:R-:W-:Y:S01]  /*1760*/  I2FP.F32.S32 R21, R21 ;  /* 0x0000001500157245 */ /* 0x000fe20000201400 */
[----:B-----5:R-:W-:Y:S01]  /*1770*/  IMAD R13, R12, UR5, RZ ;  /* 0x000000050c0d7c24 */ /* 0x020fe2000f8e02ff */
[----:B------:R-:W-:Y:S01]  /*1780*/  I2FP.F32.S32 R20, R20 ;  /* 0x0000001400147245 */ /* 0x000fe20000201400 */
[----:B------:R-:W-:Y:S01]  /*1790*/  FADD R16, R16, R9 ;  /* 0x0000000910107221 */ /* 0x000fe20000000000 */
[----:B------:R-:W-:Y:S01]  /*17a0*/  IMAD R12, R12, UR4, RZ ;  /* 0x000000040c0c7c24 */ /* 0x000fe2000f8e02ff */
[----:B------:R-:W5:Y:S01]  /*17b0*/  LDS.U8 R9, [R0+0x2] ;  /* 0x0000020000097984 */ /* 0x000f620000000000 */
[----:B------:R-:W-:Y:S01]  /*17c0*/  FADD R17, R17, R8 ;  /* 0x0000000811117221 */ /* 0x000fe20000000000 */
[----:B--2---:R-:W-:-:S02]  /*17d0*/  IMAD R22, R11, UR7, RZ ;  /* 0x000000070b167c24 */ /* 0x004fc4000f8e02ff */
[----:B------:R-:W-:Y:S01]  /*17e0*/  FADD R18, R18, R21 ;  /* 0x0000001512127221 */ /* 0x000fe20000000000 */
[----:B------:R-:W2:Y:S01]  /*17f0*/  LDS.U8 R8, [R5+0x2] ;  /* 0x0000020005087984 */ /* 0x000ea20000000000 */
[----:B---3--:R-:W-:Y:S02]  /*1800*/  IMAD R21, R11, UR6, RZ ;  /* 0x000000060b157c24 */ /* 0x008fe4000f8e02ff */
[----:B------:R-:W-:Y:S01]  /*1810*/  FADD R15, R15, R20 ;  /* 0x000000140f0f7221 */ /* 0x000fe20000000000 */
[----:B------:R-:W-:Y:S01]  /*1820*/  I2FP.F32.S32 R11, R12 ;  /* 0x0000000c000b7245 */ /* 0x000fe20000201400 */
[C---:B-1----:R-:W-:Y:S01]  /*1830*/  IMAD R23, R7.reuse, UR7, RZ ;  /* 0x0000000707177c24 */ /* 0x042fe2000f8e02ff */
[----:B------:R-:W-:Y:S01]  /*1840*/  I2FP.F32.S32 R20, R13 ;  /* 0x0000000d00147245 */ /* 0x000fe20000201400 */
[----:B----4-:R-:W-:Y:S01]  /*1850*/  UMOV UR4, UR8 ;  /* 0x0000000800047c82 */ /* 0x010fe20008000000 */
[----:B------:R-:W-:Y:S01]  /*1860*/  I2FP.F32.S32 R13, R22 ;  /* 0x00000016000d7245 */ /* 0x000fe20000201400 */
[----:B------:R-:W-:Y:S01]  /*1870*/  FADD R14, R14, R11 ;  /* 0x0000000b0e0e7221 */ /* 0x000fe20000000000 */
[----:B------:R-:W-:Y:S01]  /*1880*/  I2FP.F32.S32 R12, R21 ;  /* 0x00000015000c7245 */ /* 0x000fe20000201400 */
[----:B------:R-:W1:Y:S01]  /*1890*/  LDS.U8 R11, [R2+0x12] ;  /* 0x00001200020b7984 */ /* 0x000e620000000000 */
[----:B------:R-:W-:-:S02]  /*18a0*/  IMAD R7, R7, UR6, RZ ;  /* 0x0000000607077c24 */ /* 0x000fc4000f8e02ff */
[----:B------:R-:W-:Y:S01]  /*18b0*/  FADD R18, R18, R13 ;  /* 0x0000000d12127221 */ /* 0x000fe20000000000 */
[C---:B0-----:R-:W-:Y:S02]  /*18c0*/  IMAD R13, R10.reuse, UR7, RZ ;  /* 0x000000070a0d7c24 */ /* 0x041fe4000f8e02ff */
[----:B------:R-:W-:Y:S01]  /*18d0*/  FADD R17, R17, R12 ;  /* 0x0000000c11117221 */ /* 0x000fe20000000000 */
[----:B------:R-:W-:Y:S01]  /*18e0*/  IMAD R10, R10, UR6, RZ ;  /* 0x000000060a0a7c24 */ /* 0x000fe2000f8e02ff */
[----:B------:R-:W-:Y:S01]  /*18f0*/  UMOV UR5, UR9 ;  /* 0x0000000900057c82 */ /* 0x000fe20008000000 */
[C---:B------:R-:W-:Y:S01]  /*1900*/  IMAD R21, R6.reuse, UR4, RZ ;  /* 0x0000000406157c24 */ /* 0x040fe2000f8e02ff */
[----:B------:R-:W0:Y:S01]  /*1910*/  LDS.U8 R12, [R0+0x12] ;  /* 0x00001200000c7984 */ /* 0x000e220000000000 */
[----:B------:R-:W-:Y:S01]  /*1920*/  IMAD R22, R6, UR5, RZ ;  /* 0x0000000506167c24 */ /* 0x000fe2000f8e02ff */
[----:B------:R-:W-:Y:S01]  /*1930*/  I2FP.F32.S32 R6, R7 ;  /* 0x0000000700067245 */ /* 0x000fe20000201400 */
[----:B------:R-:W3:Y:S01]  /*1940*/  LDCU.U8 UR12, c[0x3][0x28] ;  /* 0x00c00500ff0c77ac */ /* 0x000ee20008000000 */
[----:B------:R-:W-:Y:S01]  /*1950*/  I2FP.F32.S32 R7, R10 ;  /* 0x0000000a00077245 */ /* 0x000fe20000201400 */
[----:B------:R-:W-:Y:S01]  /*1960*/  FADD R19, R19, R20 ;  /* 0x0000001413137221 */ /* 0x000fe20000000000 */
[----:B------:R-:W-:Y:S01]  /*1970*/  I2FP.F32.S32 R10, R21 ;  /* 0x00000015000a7245 */ /* 0x000fe20000201400 */
[----:B------:R-:W4:Y:S01]  /*1980*/  LDCU.S8 UR6, c[0x3][0xf] ;  /* 0x00c001e0ff0677ac */ /* 0x000f220008000200 */
[----:B------:R-:W-:Y:S01]  /*1990*/  I2FP.F32.S32 R20, R13 ;  /* 0x0000000d00147245 */ /* 0x000fe20000201400 */
[----:B------:R-:W-:Y:S01]  /*19a0*/  FADD R14, R14, R7 ;  /* 0x000000070e0e7221 */ /* 0x000fe20000000000 */
[----:B------:R-:W-:Y:S01]  /*19b0*/  I2FP.F32.S32 R13, R22 ;  /* 0x00000016000d7245 */ /* 0x000fe20000201400 */
[----:B------:R-:W-:Y:S01]  /*19c0*/  FADD R17, R17, R10 ;  /* 0x0000000a11117221 */ /* 0x000fe20000000000 */
[----:B------:R-:W0:Y:S01]  /*19d0*/  LDS.U8 R7, [R5+0x12] ;  /* 0x0000120005077984 */ /* 0x000e220000000000 */
[----:B------:R-:W-:Y:S01]  /*19e0*/  FADD R19, R19, R20 ;  /* 0x0000001413137221 */ /* 0x000fe20000000000 */
[----:B------:R-:W0:Y:S01]  /*19f0*/  LDCU.U8 UR7, c[0x3][0x10] ;  /* 0x00c00200ff0777ac */ /* 0x000e220008000000 */
[----:B------:R-:W-:Y:S01]  /*1a00*/  FADD R18, R18, R13 ;  /* 0x0000000d12127221 */ /* 0x000fe20000000000 */
[----:B------:R-:W0:Y:S01]  /*1a10*/  LDS.U8 R10, [R2+0x13] ;  /* 0x00001300020a7984 */ /* 0x000e220000000000 */
[----:B------:R-:W-:Y:S01]  /*1a20*/  FADD R15, R15, R6 ;  /* 0x000000060f0f7221 */ /* 0x000fe20000000000 */
[C---:B-----5:R-:W-:Y:S01]  /*1a30*/  IMAD R20, R9.reuse, UR5, RZ ;  /* 0x0000000509147c24 */ /* 0x060fe2000f8e02ff */
[----:B------:R-:W5:Y:S01]  /*1a40*/  LDCU.S8 UR8, c[0x3][0x29] ;  /* 0x00c00520ff0877ac */ /* 0x000f620008000200 */
[----:B------:R-:W-:Y:S01]  /*1a50*/  IMAD R9, R9, UR4, RZ ;  /* 0x0000000409097c24 */ /* 0x000fe2000f8e02ff */
[----:B------:R-:W5:Y:S01]  /*1a60*/  LDS.U8 R6, [R0+0x13] ;  /* 0x0000130000067984 */ /* 0x000f620000000000 */
[C---:B--2---:R-:W-:Y:S01]  /*1a70*/  IMAD R22, R8.reuse, UR5, RZ ;  /* 0x0000000508167c24 */ /* 0x044fe2000f8e02ff */
[----:B---3--:R-:W-:Y:S01]  /*1a80*/  UPRMT UR5, UR12, 0x8880, URZ ;  /* 0x000088800c057896 */ /* 0x008fe200080000ff */
[----:B------:R-:W-:Y:S01]  /*1a90*/  IMAD R13, R8, UR4, RZ ;  /* 0x00000004080d7c24 */ /* 0x000fe2000f8e02ff */
[----:B------:R-:W-:Y:S01]  /*1aa0*/  I2FP.F32.S32 R8, R9 ;  /* 0x0000000900087245 */ /* 0x000fe20000201400 */
[----:B----4-:R-:W-:Y:S01]  /*1ab0*/  UMOV UR4, UR6 ;  /* 0x0000000600047c82 */ /* 0x010fe20008000000 */
[----:B------:R-:W-:Y:S01]  /*1ac0*/  I2FP.F32.S32 R23, R23 ;  /* 0x0000001700177245 */ /* 0x000fe20000201400 */
[----:B------:R-:W-:Y:S01]  /*1ad0*/  LDS.U8 R9, [R2+0x14] ;  /* 0x0000140002097984 */ /* 0x000fe20000000000 */
[----:B------:R-:W-:Y:S01]  /*1ae0*/  I2FP.F32.S32 R21, R20 ;  /* 0x0000001400157245 */ /* 0x000fe20000201400 */
[----:B------:R-:W-:Y:S01]  /*1af0*/  FADD R15, R15, R8 ;  /* 0x000000080f0f7221 */ /* 0x000fe20000000000 */
[----:B------:R-:W-:Y:S01]  /*1b00*/  I2FP.F32.S32 R22, R22 ;  /* 0x0000001600167245 */ /* 0x000fe20000201400 */
[----:B------:R-:W2:Y:S01]  /*1b10*/  LDS.U8 R8, [R5+0x13] ;  /* 0x0000130005087984 */ /* 0x000ea20000000000 */
[----:B------:R-:W-:Y:S01]  /*1b20*/  I2FP.F32.S32 R13, R13 ;  /* 0x0000000d000d7245 */ /* 0x000fe20000201400 */
[----:B-1----:R-:W-:-:S02]  /*1b30*/  IMAD R20, R11, UR5, RZ ;  /* 0x000000050b147c24 */ /* 0x002fc4000f8e02ff */
[----:B------:R-:W-:Y:S01]  /*1b40*/  FADD R16, R16, R23 ;  /* 0x0000001710107221 */ /* 0x000fe20000000000 */
[----:B------:R-:W-:Y:S02]  /*1b50*/  IMAD R11, R11, UR4, RZ ;  /* 0x000000040b0b7c24 */ /* 0x000fe4000f8e02ff */
[----:B------:R-:W-:Y:S01]  /*1b60*/  FADD R19, R19, R22 ;  /* 0x0000001613137221 */ /* 0x000fe20000000000 */
[----:B------:R-:W-:Y:S01]  /*1b70*/  FADD R14, R14, R13 ;  /* 0x0000000d0e0e7221 */ /* 0x000fe20000000000 */
[----:B------:R-:W-:Y:S01]  /*1b80*/  FADD R16, R16, R21 ;  /* 0x0000001510107221 */ /* 0x000fe20000000000 */
[C---:B0-----:R-:W-:Y:S01]  /*1b90*/  IMAD R22, R12.reuse, UR5, RZ ;  /* 0x000000050c167c24 */ /* 0x041fe2000f8e02ff */
[----:B------:R-:W-:Y:S01]  /*1ba0*/  I2FP.F32.S32 R21, R20 ;  /* 0x0000001400157245 */ /* 0x000fe20000201400 */
[----:B------:R-:W-:Y:S01]  /*1bb0*/  IMAD R13, R12, UR4, RZ ;  /* 0x000000040c0d7c24 */ /* 0x000fe2000f8e02ff */
[----:B------:R-:W-:Y:S01]  /*1bc0*/  I2FP.F32.S32 R12, R11 ;  /* 0x0000000b000c7245 */ /* 0x000fe20000201400 */
[----:B------:R-:W-:Y:S01]  /*1bd0*/  UPRMT UR6, UR7, 0x8880, URZ ;  /* 0x0000888007067896 */ /* 0x000fe200080000ff */
[----:B------:R-:W-:Y:S01]  /*1be0*/  I2FP.F32.S32 R11, R22 ;  /* 0x00000016000b7245 */ /* 0x000fe20000201400 */
[----:B------:R-:W-:Y:S01]  /*1bf0*/  FADD R18, R18, R21 ;  /* 0x0000001512127221 */ /* 0x000fe20000000000 */
[----:B------:R-:W-:Y:S01]  /*1c00*/  I2FP.F32.S32 R20, R13 ;  /* 0x0000000d00147245 */ /* 0x000fe20000201400 */
[----:B------:R-:W-:Y:S01]  /*1c10*/  FADD R17, R17, R12 ;  /* 0x0000000c11117221 */ /* 0x000fe20000000000 */
[----:B------:R-:W-:Y:S01]  /*1c20*/  LDS.U8 R13, [R5+0x14] ;  /* 0x00001400050d7984 */ /* 0x000fe20000000000 */
[----:B-----5:R-:W-:Y:S01]  /*1c30*/  UMOV UR7, UR8 ;  /* 0x0000000800077c82 */ /* 0x020fe20008000000 */
[----:B------:R-:W-:Y:S01]  /*1c40*/  FADD R16, R16, R11 ;  /* 0x0000000b10107221 */ /* 0x000fe20000000000 */
[----:B------:R-:W-:Y:S01]  /*1c50*/  FADD R15, R15, R20 ;  /* 0x000000140f0f7221 */ /* 0x000fe20000000000 */
[----:B------:R-:W0:Y:S01]  /*1c60*/  LDS.U8 R12, [R0+0x14] ;  /* 0x00001400000c7984 */ /* 0x000e220000000000 */
[C---:B------:R-:W-:Y:S01]  /*1c70*/  IMAD R20, R7.reuse, UR5, RZ ;  /* 0x0000000507147c24 */ /* 0x040fe2000f8e02ff */
[----:B------:R-:W1:Y:S01]  /*1c80*/  LDCU.S8 UR9, c[0x3][0x11] ;  /* 0x00c00220ff0977ac */ /* 0x000e620008000200 */
[C---:B------:R-:W-:Y:S01]  /*1c90*/  IMAD R21, R10.reuse, UR7, RZ ;  /* 0x000000070a157c24 */ /* 0x040fe2000f8e02ff */
[----:B------:R-:W3:Y:S01]  /*1ca0*/  LDS.U8 R11, [R2+0x15] ;  /* 0x00001500020b7984 */ /* 0x000ee20000000000 */
[----:B------:R-:W-:Y:S01]  /*1cb0*/  IMAD R10, R10, UR6, RZ ;  /* 0x000000060a0a7c24 */ /* 0x000fe2000f8e02ff */
[----:B------:R-:W4:Y:S01]  /*1cc0*/  LDCU.S8 UR12, c[0x3][0x2a] ;  /* 0x00c00540ff0c77ac */ /* 0x000f220008000200 */
[----:B------:R-:W-:Y:S01]  /*1cd0*/  IMAD R7, R7, UR4, RZ ;  /* 0x0000000407077c24 */ /* 0x000fe2000f8e02ff */
[----:B------:R-:W-:Y:S01]  /*1ce0*/  I2FP.F32.S32 R20, R20 ;  /* 0x0000001400147245 */ /* 0x000fe20000201400 */
[C---:B------:R-:W-:Y:S01]  /*1cf0*/  IMAD R22, R6.reuse, UR7, RZ ;  /* 0x0000000706167c24 */ /* 0x040fe2000f8e02ff */
[----:B------:R-:W-:Y:S01]  /*1d00*/  I2FP.F32.S32 R10, R10 ;  /* 0x0000000a000a7245 */ /* 0x000fe20000201400 */
[----:B------:R-:W-:Y:S01]  /*1d10*/  IMAD R6, R6, UR6, RZ ;  /* 0x0000000606067c24 */ /* 0x000fe2000f8e02ff */
[----:B------:R-:W-:Y:S01]  /*1d20*/  I2FP.F32.S32 R7, R7 ;  /* 0x0000000700077245 */ /* 0x000fe20000201400 */
[----:B------:R-:W-:Y:S01]  /*1d30*/  FADD R19, R19, R20 ;  /* 0x0000001413137221 */ /* 0x000fe20000000000 */
[----:B------:R-:W-:Y:S01]  /*1d40*/  I2FP.F32.S32 R21, R21 ;  /* 0x0000001500157245 */ /* 0x000fe20000201400 */
[----:B------:R-:W-:Y:S01]  /*1d50*/  FADD R17, R17, R10 ;  /* 0x0000000a11117221 */ /* 0x000fe20000000000 */
[----:B------:R-:W5:Y:S01]  /*1d60*/  LDCU.S8 UR8, c[0x3][0x2b] ;  /* 0x00c00560ff0877ac */ /* 0x000f620008000200 */
[----:B------:R-:W3:Y:S01]  /*1d70*/  LDS.U8 R10, [R0+0x15] ;  /* 0x00001500000a7984 */ /* 0x000ee20000000000 */
[----:B------:R-:W-:Y:S01]  /*1d80*/  FADD R14, R14, R7 ;  /* 0x000000070e0e7221 */ /* 0x000fe20000000000 */
[----:B--2---:R-:W-:Y:S01]  /*1d90*/  IMAD R20, R8, UR7, RZ ;  /* 0x0000000708147c24 */ /* 0x004fe2000f8e02ff */
[----:B-1----:R-:W-:Y:S01]  /*1da0*/  UMOV UR4, UR9 ;  /* 0x0000000900047c82 */ /* 0x002fe20008000000 */
[----:B------:R-:W1:Y:S01]  /*1db0*/  LDS.U8 R7, [R5+0x15] ;  /* 0x0000150005077984 */ /* 0x000e620000000000 */
[----:B------:R-:W-:Y:S01]  /*1dc0*/  FADD R18, R18, R21 ;  /* 0x0000001512127221 */ /* 0x000fe20000000000 */
[----:B------:R-:W-:Y:S01]  /*1dd0*/  IMAD R8, R8, UR6, RZ ;  /* 0x0000000608087c24 */ /* 0x000fe2000f8e02ff */
[----:B----4-:R-:W-:Y:S01]  /*1de0*/  UMOV UR5, UR12 ;  /* 0x0000000c00057c82 */ /* 0x010fe20008000000 */
[C---:B------:R-:W-:Y:S01]  /*1df0*/  IMAD R21, R9.reuse, UR4, RZ ;  /* 0x0000000409157c24 */ /* 0x040fe2000f8e02ff */
        /* <DEDUP_REMOVED lines=8> */
[----:B------:R-:W-:Y:S01]  /*1e80*/  I2FP.F32.S32 R20, R20 ;  /* 0x0000001400147245 */ /* 0x000fe20000201400 */
[----:B------:R-:W4:Y:S01]  /*1e90*/  LDS.U8 R6, [R2+0x16] ;  /* 0x0000160002067984 */ /* 0x000f220000000000 */
[----:B------:R-:W-:Y:S01]  /*1ea0*/  FADD R14, R14, R9 ;  /* 0x000000090e0e7221 */ /* 0x000fe20000000000 */
[----:B------:R-:W-:Y:S01]  /*1eb0*/  FADD R17, R17, R8 ;  /* 0x0000000811117221 */ /* 0x000fe20000000000 */
[----:B-----5:R-:W-:Y:S01]  /*1ec0*/  UMOV UR6, UR8 ;  /* 0x0000000800067c82 */ /* 0x020fe20008000000 */
[----:B------:R-:W-:Y:S01]  /*1ed0*/  FADD R19, R19, R20 ;  /* 0x0000001413137221 */ /* 0x000fe20000000000 */
[C---:B0-----:R-:W-:Y:S01]  /*1ee0*/  IMAD R9, R12.reuse, UR5, RZ ;  /* 0x000000050c097c24 */ /* 0x041fe2000f8e02ff */
[----:B------:R-:W0:Y:S01]  /*1ef0*/  LDS.U8 R8, [R0+0x16] ;  /* 0x0000160000087984 */ /* 0x000e220000000000 */
[----:B------:R-:W-:Y:S01]  /*1f00*/  IMAD R12, R12, UR4, RZ ;  /* 0x000000040c0c7c24 */ /* 0x000fe2000f8e02ff */
[----:B------:R-:W-:Y:S01]  /*1f10*/  I2FP.F32.S32 R23, R22 ;  /* 0x0000001600177245 */ /* 0x000fe20000201400 */
[C---:B------:R-:W-:Y:S01]  /*1f20*/  IMAD R20, R13.reuse, UR5, RZ ;  /* 0x000000050d147c24 */ /* 0x040fe2000f8e02ff */
[----:B------:R-:W-:Y:S01]  /*1f30*/  I2FP.F32.S32 R9, R9 ;  /* 0x0000000900097245 */ /* 0x000fe20000201400 */
[----:B------:R-:W-:Y:S01]  /*1f40*/  IMAD R13, R13, UR4, RZ ;  /* 0x000000040d0d7c24 */ /* 0x000fe2000f8e02ff */
[----:B------:R-:W-:Y:S01]  /*1f50*/  I2FP.F32.S32 R12, R12 ;  /* 0x0000000c000c7245 */ /* 0x000fe20000201400 */
[----:B---3--:R-:W-:-:S02]  /*1f60*/  IMAD R21, R11, UR6, RZ ;  /* 0x000000060b157c24 */ /* 0x008fc4000f8e02ff */
[----:B------:R-:W-:Y:S01]  /*1f70*/  FADD R18, R18, R23 ;  /* 0x0000001712127221 */ /* 0x000fe20000000000 */
[----:B------:R-:W-:Y:S01]  /*1f80*/  FADD R16, R16, R9 ;  /* 0x0000000910107221 */ /* 0x000fe20000000000 */
[----:B------:R-:W-:Y:S01]  /*1f90*/  I2FP.F32.S32 R13, R13 ;  /* 0x0000000d000d7245 */ /* 0x000fe20000201400 */
[----:B------:R-:W-:Y:S01]  /*1fa0*/  FADD R15, R15, R12 ;  /* 0x0000000c0f0f7221 */ /* 0x000fe20000000000 */
[----:B------:R-:W-:Y:S01]  /*1fb0*/  I2FP.F32.S32 R21, R21 ;  /* 0x0000001500157245 */ /* 0x000fe20000201400 */
[----:B------:R-:W3:Y:S01]  /*1fc0*/  LDCU.U8 UR8, c[0x3][0x2c] ;  /* 0x00c00580ff0877ac */ /* 0x000ee20008000000 */
[----:B------:R-:W-:Y:S01]  /*1fd0*/  I2FP.F32.S32 R20, R20 ;  /* 0x0000001400147245 */ /* 0x000fe20000201400 */
[----:B------:R-:W-:Y:S01]  /*1fe0*/  FADD R12, R14, R13 ;  /* 0x0000000d0e0c7221 */ /* 0x000fe20000000000 */
[----:B------:R-:W-:Y:S01]  /*1ff0*/  IMAD R9, R10, UR6, RZ ;  /* 0x000000060a097c24 */ /* 0x000fe2000f8e02ff */
[----:B------:R-:W5:Y:S01]  /*2000*/  LDS.U8 R13, [R5+0x16] ;  /* 0x00001600050d7984 */ /* 0x000f620000000000 */
[----:B------:R-:W-:Y:S01]  /*2010*/  FADD R18, R18, R21 ;  /* 0x0000001512127221 */ /* 0x000fe20000000000 */
[----:B------:R-:W4:Y:S01]  /*2020*/  LDCU.S8 UR5, c[0x3][0x13] ;  /* 0x00c00260ff0577ac */ /* 0x000f220008000200 */
[----:B-1----:R-:W-:Y:S01]  /*2030*/  IMAD R21, R7, UR6, RZ ;  /* 0x0000000607157c24 */ /* 0x002fe2000f8e02ff */
[----:B------:R-:W1:Y:S01]  /*2040*/  LDS.U8 R14, [R2+0x26] ;  /* 0x00002600020e7984 */ /* 0x000e620000000000 */
[----:B------:R-:W-:Y:S01]  /*2050*/  I2FP.F32.S32 R9, R9 ;  /* 0x0000000900097245 */ /* 0x000fe20000201400 */
[----:B--2---:R-:W-:Y:S01]  /*2060*/  UMOV UR4, UR7 ;  /* 0x0000000700047c82 */ /* 0x004fe20008000000 */
[----:B------:R-:W-:Y:S01]  /*2070*/  FADD R19, R19, R20 ;  /* 0x0000001413137221 */ /* 0x000fe20000000000 */
[----:B------:R-:W-:Y:S01]  /*2080*/  IMAD R11, R11, UR4, RZ ;  /* 0x000000040b0b7c24 */ /* 0x000fe2000f8e02ff */
[----:B------:R-:W-:Y:S01]  /*2090*/  I2FP.F32.S32 R22, R21 ;  /* 0x0000001500167245 */ /* 0x000fe20000201400 */
[----:B------:R-:W-:-:S02]  /*20a0*/  IMAD R10, R10, UR4, RZ ;  /* 0x000000040a0a7c24 */ /* 0x000fc4000f8e02ff */
[----:B------:R-:W-:Y:S01]  /*20b0*/  FADD R21, R16, R9 ;  /* 0x0000000910157221 */ /* 0x000fe20000000000 */
[----:B------:R-:W2:Y:S01]  /*20c0*/  LDCU.U8 UR9, c[0x3][0x14] ;  /* 0x00c00280ff0977ac */ /* 0x000ea20008000000 */
[----:B------:R-:W1:Y:S01]  /*20d0*/  LDS.U8 R9, [R0+0x26] ;  /* 0x0000260000097984 */ /* 0x000e620000000000 */
[----:B------:R-:W-:Y:S01]  /*20e0*/  I2FP.F32.S32 R20, R11 ;  /* 0x0000000b00147245 */ /* 0x000fe20000201400 */
[----:B------:R-:W-:Y:S01]  /*20f0*/  IMAD R7, R7, UR4, RZ ;  /* 0x0000000407077c24 */ /* 0x000fe2000f8e02ff */
[----:B------:R-:W-:Y:S01]  /*2100*/  I2FP.F32.S32 R10, R10 ;  /* 0x0000000a000a7245 */ /* 0x000fe20000201400 */
[----:B------:R-:W1:Y:S01]  /*2110*/  LDS.U8 R11, [R5+0x26] ;  /* 0x00002600050b7984 */ /* 0x000e620000000000 */
[----:B---3--:R-:W-:Y:S01]  /*2120*/  UPRMT UR7, UR8, 0x8880, URZ ;  /* 0x0000888008077896 */ /* 0x008fe200080000ff */
[----:B------:R-:W-:Y:S01]  /*2130*/  FADD R20, R17, R20 ;  /* 0x0000001411147221 */ /* 0x000fe20000000000 */
[----:B------:R-:W3:Y:S01]  /*2140*/  LDCU.S8 UR8, c[0x3][0x2d] ;  /* 0x00c005a0ff0877ac */ /* 0x000ee20008000200 */
[----:B------:R-:W-:Y:S01]  /*2150*/  FADD R17, R15, R10 ;  /* 0x0000000a0f117221 */ /* 0x000fe20000000000 */
[----:B------:R-:W-:Y:S01]  /*2160*/  FADD R16, R19, R22 ;  /* 0x0000001613107221 */ /* 0x000fe20000000000 */
[----:B------:R-:W1:Y:S01]  /*2170*/  LDS.U8 R10, [R2+0x27] ;  /* 0x00002700020a7984 */ /* 0x000e620000000000 */
[----:B----4-:R-:W-:Y:S01]  /*2180*/  UMOV UR6, UR5 ;  /* 0x0000000500067c82 */ /* 0x010fe20008000000 */
[C---:B------:R-:W-:Y:S01]  /*2190*/  IMAD R15, R6.reuse, UR7, RZ ;  /* 0x00000007060f7c24 */ /* 0x040fe2000f8e02ff */
[----:B------:R-:W-:Y:S01]  /*21a0*/  I2FP.F32.S32 R7, R7 ;  /* 0x0000000700077245 */ /* 0x000fe20000201400 */
[----:B------:R-:W-:-:S02]  /*21b0*/  IMAD R6, R6, UR6, RZ ;  /* 0x0000000606067c24 */ /* 0x000fc4000f8e02ff */
[C---:B0-----:R-:W-:Y:S01]  /*21c0*/  IMAD R19, R8.reuse, UR7, RZ ;  /* 0x0000000708137c24 */ /* 0x041fe2000f8e02ff */
[----:B------:R-:W-:Y:S01]  /*21d0*/  I2FP.F32.S32 R23, R15 ;  /* 0x0000000f00177245 */ /* 0x000fe20000201400 */
[----:B------:R-:W-:Y:S01]  /*21e0*/  IMAD R8, R8, UR6, RZ ;  /* 0x0000000608087c24 */ /* 0x000fe2000f8e02ff */
[----:B------:R-:W-:Y:S01]  /*21f0*/  I2FP.F32.S32 R15, R6 ;  /* 0x00000006000f7245 */ /* 0x000fe20000201400 */
[----:B--2---:R-:W-:Y:S01]  /*2200*/  UPRMT UR4, UR9, 0x8880, URZ ;  /* 0x0000888009047896 */ /* 0x004fe200080000ff */
[----:B------:R-:W-:Y:S01]  /*2210*/  I2FP.F32.S32 R6, R19 ;  /* 0x0000001300067245 */ /* 0x000fe20000201400 */
[----:B------:R-:W-:Y:S01]  /*2220*/  FADD R19, R12, R7 ;  /* 0x000000070c137221 */ /* 0x000fe20000000000 */
[----:B------:R-:W0:Y:S01]  /*2230*/  LDCU.S8 UR9, c[0x3][0x2e] ;  /* 0x00c005c0ff0977ac */ /* 0x000e220008000200 */
[----:B------:R-:W2:Y:S01]  /*2240*/  LDS.U8 R12, [R0+0x27] ;  /* 0x00002700000c7984 */ /* 0x000ea20000000000 */
[----:B------:R-:W-:Y:S01]  /*2250*/  FADD R20, R20, R15 ;  /* 0x0000000f14147221 */ /* 0x000fe20000000000 */
[----:B------:R-:W-:Y:S01]  /*2260*/  FADD R15, R21, R6 ;  /* 0x00000006150f7221 */ /* 0x000fe20000000000 */
[----:B---3--:R-:W-:Y:S01]  /*2270*/  UMOV UR5, UR8 ;  /* 0x0000000800057c82 */ /* 0x008fe20008000000 */
[C---:B-----5:R-:W-:Y:S01]  /*2280*/  IMAD R22, R13.reuse, UR7, RZ ;  /* 0x000000070d167c24 */ /* 0x060fe2000f8e02ff */
[----:B------:R-:W3:Y:S01]  /*2290*/  LDS.U8 R6, [R5+0x27] ;  /* 0x0000270005067984 */ /* 0x000ee20000000000 */
[----:B------:R-:W-:-:S02]  /*22a0*/  IMAD R21, R13, UR6, RZ ;  /* 0x000000060d157c24 */ /* 0x000fc4000f8e02ff */
[----:B------:R-:W-:Y:S01]  /*22b0*/  FADD R7, R18, R23 ;  /* 0x0000001712077221 */ /* 0x000fe20000000000 */
[C---:B-1----:R-:W-:Y:S01]  /*22c0*/  IMAD R13, R14.reuse, UR5, RZ ;  /* 0x000000050e0d7c24 */ /* 0x042fe2000f8e02ff */
[----:B------:R-:W-:Y:S01]  /*22d0*/  I2FP.F32.S32 R18, R8 ;  /* 0x0000000800127245 */ /* 0x000fe20000201400 */
[----:B------:R-:W-:Y:S01]  /*22e0*/  IMAD R8, R14, UR4, RZ ;  /* 0x000000040e087c24 */ /* 0x000fe2000f8e02ff */
[----:B------:R-:W-:Y:S01]  /*22f0*/  I2FP.F32.S32 R23, R22 ;  /* 0x0000001600177245 */ /* 0x000fe20000201400 */
[----:B------:R-:W1:Y:S01]  /*2300*/  LDCU.S8 UR6, c[0x3][0x15] ;  /* 0x00c002a0ff0677ac */ /* 0x000e620008000200 */
[----:B------:R-:W-:Y:S01]  /*2310*/  I2FP.F32.S32 R22, R13 ;  /* 0x0000000d00167245 */ /* 0x000fe20000201400 */
[----:B------:R-:W-:Y:S01]  /*2320*/  FADD R14, R17, R18 ;  /* 0x00000012110e7221 */ /* 0x000fe20000000000 */
[----:B------:R-:W-:Y:S01]  /*2330*/  I2FP.F32.S32 R24, R21 ;  /* 0x0000001500187245 */ /* 0x000fe20000201400 */
[----:B------:R-:W-:Y:S01]  /*2340*/  FADD R18, R16, R23 ;  /* 0x0000001710127221 */ /* 0x000fe20000000000 */
[----:B------:R-:W-:Y:S01]  /*2350*/  I2FP.F32.S32 R13, R8 ;  /* 0x00000008000d7245 */ /* 0x000fe20000201400 */
[----:B------:R-:W-:Y:S01]  /*2360*/  FADD R17, R22, R7 ;  /* 0x0000000716117221 */ /* 0x000fe20000000000 */
[----:B------:R-:W-:Y:S01]  /*2370*/  LDS.U8 R8, [R2+0x28] ;  /* 0x0000280002087984 */ /* 0x000fe20000000000 */
[----:B------:R-:W-:Y:S01]  /*2380*/  FADD R16, R19, R24 ;  /* 0x0000001813107221 */ /* 0x000fe20000000000 */
[----:B------:R-:W-:-:S02]  /*2390*/  IMAD R19, R9, UR5, RZ ;  /* 0x0000000509137c24 */ /* 0x000fc4000f8e02ff */
[----:B------:R-:W-:Y:S01]  /*23a0*/  FADD R13, R13, R20 ;  /* 0x000000140d0d7221 */ /* 0x000fe20000000000 */
[----:B------:R-:W4:Y:S01]  /*23b0*/  LDS.U8 R7, [R0+0x28] ;  /* 0x0000280000077984 */ /* 0x000f220000000000 */
[----:B------:R-:W-:Y:S01]  /*23c0*/  IMAD R9, R9, UR4, RZ ;  /* 0x0000000409097c24 */ /* 0x000fe2000f8e02ff */
[----:B------:R-:W5:Y:S01]  /*23d0*/  LDCU.S8 UR7, c[0x3][0x2f] ;  /* 0x00c005e0ff0777ac */ /* 0x000f620008000200 */
[C---:B------:R-:W-:Y:S01]  /*23e0*/  IMAD R21, R11.reuse, UR5, RZ ;  /* 0x000000050b157c24 */ /* 0x040fe2000f8e02ff */
[----:B------:R-:W-:Y:S01]  /*23f0*/  I2FP.F32.S32 R20, R19 ;  /* 0x0000001300147245 */ /* 0x000fe20000201400 */
[----:B------:R-:W-:Y:S01]  /*2400*/  IMAD R11, R11, UR4, RZ ;  /* 0x000000040b0b7c24 */ /* 0x000fe2000f8e02ff */
[----:B------:R-:W-:Y:S01]  /*2410*/  I2FP.F32.S32 R9, R9 ;  /* 0x0000000900097245 */ /* 0x000fe20000201400 */
[----:B0-----:R-:W-:Y:S01]  /*2420*/  UMOV UR5, UR9 ;  /* 0x0000000900057c82 */ /* 0x001fe20008000000 */
[----:B-1----:R-:W-:Y:S01]  /*2430*/  UMOV UR4, UR6 ;  /* 0x0000000600047c82 */ /* 0x002fe20008000000 */
[----:B------:R-:W-:Y:S01]  /*2440*/  IMAD R19, R10, UR5, RZ ;  /* 0x000000050a137c24 */ /* 0x000fe2000f8e02ff */
[----:B------:R-:W-:Y:S01]  /*2450*/  I2FP.F32.S32 R11, R11 ;  /* 0x0000000b000b7245 */ /* 0x000fe20000201400 */
[----:B------:R-:W-:Y:S01]  /*2460*/  FADD R14, R9, R14 ;  /* 0x0000000e090e7221 */ /* 0x000fe20000000000 */
[----:B------:R-:W-:Y:S01]  /*2470*/  FADD R15, R20, R15 ;  /* 0x0000000f140f7221 */ /* 0x000fe20000000000 */
[----:B------:R-:W0:Y:S01]  /*2480*/  LDS.U8 R9, [R5+0x28] ;  /* 0x0000280005097984 */ /* 0x000e220000000000 */
[----:B------:R-:W-:Y:S01]  /*2490*/  I2FP.F32.S32 R20, R19 ;  /* 0x0000001300147245 */ /* 0x000fe20000201400 */
[----:B------:R-:W-:Y:S01]  /*24a0*/  FADD R16, R11, R16 ;  /* 0x000000100b107221 */ /* 0x000fe20000000000 */
[----:B------:R-:W-:Y:S01]  /*24b0*/  IMAD R11, R10, UR4, RZ ;  /* 0x000000040a0b7c24 */ /* 0x000fe2000f8e02ff */
[----:B------:R-:W1:Y:S01]  /*24c0*/  LDCU.S8 UR6, c[0x3][0x16] ;  /* 0x00c002c0ff0677ac */ /* 0x000e620008000200 */
[----:B------:R-:W0:Y:S01]  /*24d0*/  LDS.U8 R10, [R2+0x29] ;  /* 0x00002900020a7984 */ /* 0x000e220000000000 */
[----:B------:R-:W-:Y:S01]  /*24e0*/  FADD R17, R17, R20 ;  /* 0x0000001411117221 */ /* 0x000fe20000000000 */
[C---:B--2---:R-:W-:Y:S01]  /*24f0*/  IMAD R20, R12.reuse, UR5, RZ ;  /* 0x000000050c147c24 */ /* 0x044fe2000f8e02ff */
[----:B------:R-:W-:Y:S01]  /*2500*/  I2FP.F32.S32 R21, R21 ;  /* 0x0000001500157245 */ /* 0x000fe20000201400 */
[----:B------:R-:W-:Y:S01]  /*2510*/  IMAD R19, R12, UR4, RZ ;  /* 0x000000040c137c24 */ /* 0x000fe2000f8e02ff */
[----:B------:R-:W-:Y:S01]  /*2520*/  I2FP.F32.S32 R12, R11 ;  /* 0x0000000b000c7245 */ /* 0x000fe20000201400 */
[----:B------:R-:W2:Y:S01]  /*2530*/  LDS.U8 R2, [R2+0x2a] ;  /* 0x00002a0002027984 */ /* 0x000ea20000000000 */
[----:B------:R-:W4:Y:S01]  /*2540*/  LDCU.U8 UR8, c[0x3][0x30] ;  /* 0x00c00600ff0877ac */ /* 0x000f220008000000 */
[----:B------:R-:W-:Y:S01]  /*2550*/  FADD R18, R21, R18 ;  /* 0x0000001215127221 */ /* 0x000fe20000000000 */
[----:B---3--:R-:W-:-:S02]  /*2560*/  IMAD R21, R6, UR5, RZ ;  /* 0x0000000506157c24 */ /* 0x008fc4000f8e02ff */
[----:B------:R-:W-:Y:S01]  /*2570*/  FADD R13, R13, R12 ;  /* 0x0000000c0d0d7221 */ /* 0x000fe20000000000 */
[----:B------:R-:W-:Y:S01]  /*2580*/  IMAD R12, R6, UR4, RZ ;  /* 0x00000004060c7c24 */ /* 0x000fe2000f8e02ff */
[----:B------:R-:W-:Y:S01]  /*2590*/  I2FP.F32.S32 R19, R19 ;  /* 0x0000001300137245 */ /* 0x000fe20000201400 */
[----:B------:R-:W3:Y:S01]  /*25a0*/  LDS.U8 R6, [R5+0x29] ;  /* 0x0000290005067984 */ /* 0x000ee20000000000 */
[----:B------:R-:W-:Y:S01]  /*25b0*/  I2FP.F32.S32 R20, R20 ;  /* 0x0000001400147245 */ /* 0x000fe20000201400 */
[----:B-----5:R-:W-:Y:S01]  /*25c0*/  UMOV UR5, UR7 ;  /* 0x0000000700057c82 */ /* 0x020fe20008000000 */
[----:B------:R-:W5:Y:S01]  /*25d0*/  LDCU.S8 UR7, c[0x3][0x17] ;  /* 0x00c002e0ff0777ac */ /* 0x000f620008000200 */
[----:B------:R-:W3:Y:S01]  /*25e0*/  LDS.U8 R11, [R0+0x29] ;  /* 0x00002900000b7984 */ /* 0x000ee20000000000 */
[----:B------:R-:W-:Y:S01]  /*25f0*/  FADD R14, R14, R19 ;  /* 0x000000130e0e7221 */ /* 0x000fe20000000000 */
[----:B------:R-:W-:Y:S01]  /*2600*/  I2FP.F32.S32 R19, R12 ;  /* 0x0000000c00137245 */ /* 0x000fe20000201400 */
[----:B-1----:R-:W-:Y:S01]  /*2610*/  UMOV UR4, UR6 ;  /* 0x0000000600047c82 */ /* 0x002fe20008000000 */
[----:B------:R-:W-:Y:S01]  /*2620*/  FADD R15, R15, R20 ;  /* 0x000000140f0f7221 */ /* 0x000fe20000000000 */
[C---:B----4-:R-:W-:Y:S01]  /*2630*/  IMAD R12, R7.reuse, UR5, RZ ;  /* 0x00000005070c7c24 */ /* 0x050fe2000f8e02ff */
[----:B------:R-:W1:Y:S01]  /*2640*/  LDCU.U8 UR9, c[0x3][0x18] ;  /* 0x00c00300ff0977ac */ /* 0x000e620008000000 */
[C---:B------:R-:W-:Y:S01]  /*2650*/  IMAD R20, R8.reuse, UR5, RZ ;  /* 0x0000000508147c24 */ /* 0x040fe2000f8e02ff */
[----:B------:R-:W4:Y:S01]  /*2660*/  LDS.U8 R5, [R5+0x2a] ;  /* 0x00002a0005057984 */ /* 0x000f220000000000 */
[----:B------:R-:W-:Y:S01]  /*2670*/  IMAD R7, R7, UR4, RZ ;  /* 0x0000000407077c24 */ /* 0x000fe2000f8e02ff */
[----:B------:R-:W-:Y:S01]  /*2680*/  UPRMT UR6, UR8, 0x8880, URZ ;  /* 0x0000888008067896 */ /* 0x000fe200080000ff */
[----:B------:R-:W-:Y:S01]  /*2690*/  IMAD R8, R8, UR4, RZ ;  /* 0x0000000408087c24 */ /* 0x000fe2000f8e02ff */
[----:B------:R-:W2:Y:S01]  /*26a0*/  LDCU.S8 UR8, c[0x3][0x31] ;  /* 0x00c00620ff0877ac */ /* 0x000ea20008000200 */
[----:B------:R-:W-:Y:S01]  /*26b0*/  FADD R16, R16, R19 ;  /* 0x0000001310107221 */ /* 0x000fe20000000000 */
[----:B------:R-:W-:-:S02]  /*26c0*/  I2FP.F32.S32 R7, R7 ;  /* 0x0000000700077245 */ /* 0x000fc40000201400 */
[----:B------:R-:W-:Y:S02]  /*26d0*/  I2FP.F32.S32 R8, R8 ;  /* 0x0000000800087245 */ /* 0x000fe40000201400 */
[----:B------:R-:W-:Y:S01]  /*26e0*/  I2FP.F32.S32 R20, R20 ;  /* 0x0000001400147245 */ /* 0x000fe20000201400 */
[----:B------:R-:W-:Y:S01]  /*26f0*/  FADD R14, R14, R7 ;  /* 0x000000070e0e7221 */ /* 0x000fe20000000000 */
[----:B------:R-:W-:Y:S01]  /*2700*/  I2FP.F32.S32 R12, R12 ;  /* 0x0000000c000c7245 */ /* 0x000fe20000201400 */
[----:B------:R-:W-:Y:S01]  /*2710*/  FADD R13, R13, R8 ;  /* 0x000000080d0d7221 */ /* 0x000fe20000000000 */
[----:B------:R3:W4:Y:S01]  /*2720*/  LDS.U8 R7, [R0+0x2a] ;  /* 0x00002a0000077984 */ /* 0x0007220000000000 */
[C---:B0-----:R-:W-:Y:S01]  /*2730*/  IMAD R8, R9.reuse, UR5, RZ ;  /* 0x0000000509087c24 */ /* 0x041fe2000f8e02ff */
[----:B-----5:R-:W-:Y:S01]  /*2740*/  UMOV UR5, UR7 ;  /* 0x0000000700057c82 */ /* 0x020fe20008000000 */
[----:B------:R-:W-:Y:S01]  /*2750*/  IMAD R9, R9, UR4, RZ ;  /* 0x0000000409097c24 */ /* 0x000fe2000f8e02ff */
[----:B-1----:R-:W-:Y:S01]  /*2760*/  UPRMT UR4, UR9, 0x8880, URZ ;  /* 0x0000888009047896 */ /* 0x002fe200080000ff */
[----:B------:R-:W-:Y:S01]  /*2770*/  FADD R17, R17, R20 ;  /* 0x0000001411117221 */ /* 0x000fe20000000000 */
[----:B------:R-:W-:Y:S01]  /*2780*/  I2FP.F32.S32 R19, R8 ;  /* 0x0000000800137245 */ /* 0x000fe20000201400 */
[C---:B------:R-:W-:Y:S01]  /*2790*/  IMAD R8, R10.reuse, UR6, RZ ;  /* 0x000000060a087c24 */ /* 0x040fe2000f8e02ff */
[----:B------:R-:W-:Y:S01]  /*27a0*/  I2FP.F32.S32 R9, R9 ;  /* 0x0000000900097245 */ /* 0x000fe20000201400 */
[----:B------:R-:W-:Y:S01]  /*27b0*/  IMAD R10, R10, UR5, RZ ;  /* 0x000000050a0a7c24 */ /* 0x000fe2000f8e02ff */
[----:B--2---:R-:W-:Y:S01]  /*27c0*/  UMOV UR7, UR8 ;  /* 0x0000000800077c82 */ /* 0x004fe20008000000 */
[----:B------:R-:W-:Y:S01]  /*27d0*/  FADD R15, R15, R12 ;  /* 0x0000000c0f0f7221 */ /* 0x000fe20000000000 */
[----:B------:R-:W-:Y:S01]  /*27e0*/  I2FP.F32.S32 R8, R8 ;  /* 0x0000000800087245 */ /* 0x000fe20000201400 */
[----:B------:R-:W-:Y:S01]  /*27f0*/  FADD R16, R16, R9 ;  /* 0x0000000910107221 */ /* 0x000fe20000000000 */
[----:B------:R-:W-:Y:S01]  /*2800*/  I2FP.F32.S32 R10, R10 ;  /* 0x0000000a000a7245 */ /* 0x000fe20000201400 */
[----:B------:R-:W-:Y:S01]  /*2810*/  IMAD R9, R2, UR4, RZ ;  /* 0x0000000402097c24 */ /* 0x000fe2000f8e02ff */
[----:B------:R-:W-:Y:S01]  /*2820*/  I2FP.F32.S32 R21, R21 ;  /* 0x0000001500157245 */ /* 0x000fe20000201400 */
[----:B------:R-:W-:Y:S01]  /*2830*/  FADD R17, R17, R8 ;  /* 0x0000000811117221 */ /* 0x000fe20000000000 */
[----:B---3--:R-:W-:-:S02]  /*2840*/  IMAD R8, R6, UR6, RZ ;  /* 0x0000000606087c24 */ /* 0x008fc4000f8e02ff */
[----:B------:R-:W-:Y:S01]  /*2850*/  FADD R0, R13, R10 ;  /* 0x0000000a0d007221 */ /* 0x000fe20000000000 */
[----:B------:R-:W-:Y:S01]  /*2860*/  IMAD R6, R6, UR5, RZ ;  /* 0x0000000506067c24 */ /* 0x000fe2000f8e02ff */
[----:B------:R-:W-:Y:S01]  /*2870*/  I2FP.F32.S32 R13, R9 ;  /* 0x00000009000d7245 */ /* 0x000fe20000201400 */
[----:B------:R-:W-:Y:S02]  /*2880*/  IMAD R2, R2, UR7, RZ ;  /* 0x0000000702027c24 */ /* 0x000fe4000f8e02ff */
[----:B------:R-:W-:Y:S01]  /*2890*/  FADD R18, R18, R21 ;  /* 0x0000001512127221 */ /* 0x000fe20000000000 */
[C---:B------:R-:W-:Y:S01]  /*28a0*/  IMAD R12, R11.reuse, UR6, RZ ;  /* 0x000000060b0c7c24 */ /* 0x040fe2000f8e02ff */
[----:B------:R-:W-:Y:S01]  /*28b0*/  I2FP.F32.S32 R9, R6 ;  /* 0x0000000600097245 */ /* 0x000fe20000201400 */
[----:B------:R-:W-:Y:S01]  /*28c0*/  IMAD R11, R11, UR5, RZ ;  /* 0x000000050b0b7c24 */ /* 0x000fe2000f8e02ff */
[----:B------:R-:W-:Y:S01]  /*28d0*/  I2FP.F32.S32 R6, R2 ;  /* 0x0000000200067245 */ /* 0x000fe20000201400 */
[----:B------:R-:W-:Y:S01]  /*28e0*/  FADD R0, R0, R13 ;  /* 0x0000000d00007221 */ /* 0x000fe20000000000 */
[----:B------:R-:W-:Y:S01]  /*28f0*/  I2FP.F32.S32 R12, R12 ;  /* 0x0000000c000c7245 */ /* 0x000fe20000201400 */
[----:B------:R-:W-:Y:S01]  /*2900*/  FADD R2, R16, R9 ;  /* 0x0000000910027221 */ /* 0x000fe20000000000 */
[----:B------:R-:W-:Y:S01]  /*2910*/  I2FP.F32.S32 R11, R11 ;  /* 0x0000000b000b7245 */ /* 0x000fe20000201400 */
[----:B------:R-:W-:Y:S01]  /*2920*/  FADD R6, R17, R6 ;  /* 0x0000000611067221 */ /* 0x000fe20000000000 */
[----:B------:R-:W-:Y:S01]  /*2930*/  FFMA R9, R0, R0, RZ ;  /* 0x0000000000097223 */ /* 0x000fe200000000ff */
[----:B------:R-:W-:Y:S01]  /*2940*/  FADD R15, R15, R12 ;  /* 0x0000000c0f0f7221 */ /* 0x000fe20000000000 */
[----:B------:R-:W-:Y:S01]  /*2950*/  FADD R18, R18, R19 ;  /* 0x0000001312127221 */ /* 0x000fe20000000000 */
[----:B------:R-:W-:Y:S01]  /*2960*/  FADD R14, R14, R11 ;  /* 0x0000000b0e0e7221 */ /* 0x000fe20000000000 */
[----:B------:R-:W-:Y:S01]  /*2970*/  FFMA R9, R6, R6, R9 ;  /* 0x0000000606097223 */ /* 0x000fe20000000009 */
[----:B------:R-:W-:Y:S01]  /*2980*/  I2FP.F32.S32 R11, R8 ;  /* 0x00000008000b7245 */ /* 0x000fe20000201400 */
[----:B----4-:R-:W-:-:S02]  /*2990*/  IMAD R8, R5, UR7, RZ ;  /* 0x0000000705087c24 */ /* 0x010fc4000f8e02ff */
[----:B------:R-:W-:Y:S01]  /*29a0*/  IMAD R5, R5, UR4, RZ ;  /* 0x0000000405057c24 */ /* 0x000fe2000f8e02ff */
[----:B------:R-:W-:Y:S01]  /*29b0*/  IADD3 R6, PT, PT, R9, -0xd000000, RZ ;  /* 0xf300000009067810 */ /* 0x000fe20007ffe0ff */
[C---:B------:R-:W-:Y:S01]  /*29c0*/  IMAD R0, R7.reuse, UR4, RZ ;  /* 0x0000000407007c24 */ /* 0x040fe2000f8e02ff */
[----:B------:R-:W-:Y:S01]  /*29d0*/  I2FP.F32.S32 R10, R8 ;  /* 0x00000008000a7245 */ /* 0x000fe20000201400 */
[----:B------:R-:W-:Y:S01]  /*29e0*/  IMAD R8, R7, UR7, RZ ;  /* 0x0000000707087c24 */ /* 0x000fe2000f8e02ff */
[----:B------:R-:W-:Y:S01]  /*29f0*/  ISETP.GT.U32.AND P0, PT, R6, 0x727fffff, PT ;  /* 0x727fffff0600780c */ /* 0x000fe20003f04070 */
[----:B------:R0:W1:Y:S01]  /*2a00*/  MUFU.RSQ R12, R9 ;  /* 0x00000009000c7308 */ /* 0x0000620000001400 */
[----:B------:R-:W-:Y:S01]  /*2a10*/  I2FP.F32.S32 R7, R5 ;  /* 0x0000000500077245 */ /* 0x000fe20000201400 */
[----:B------:R-:W-:Y:S01]  /*2a20*/  FADD R11, R18, R11 ;  /* 0x0000000b120b7221 */ /* 0x000fe20000000000 */
[----:B------:R-:W-:Y:S02]  /*2a30*/  I2FP.F32.S32 R5, R0 ;  /* 0x0000000000057245 */ /* 0x000fe40000201400 */
[----:B------:R-:W-:Y:S01]  /*2a40*/  I2FP.F32.S32 R8, R8 ;  /* 0x0000000800087245 */ /* 0x000fe20000201400 */
[----:B------:R-:W-:Y:S01]  /*2a50*/  FADD R2, R2, R7 ;  /* 0x0000000702027221 */ /* 0x000fe20000000000 */
[----:B------:R-:W-:Y:S01]  /*2a60*/  FADD R10, R11, R10 ;  /* 0x0000000a0b0a7221 */ /* 0x000fe20000000000 */
[----:B------:R-:W-:-:S02]  /*2a70*/  FADD R0, R14, R5 ;  /* 0x000000050e007221 */ /* 0x000fc40000000000 */
[----:B------:R-:W-:Y:S01]  /*2a80*/  FADD R8, R15, R8 ;  /* 0x000000080f087221 */ /* 0x000fe20000000000 */
[----:B------:R-:W-:Y:S01]  /*2a90*/  FFMA R7, R2, R2, RZ ;  /* 0x0000000202077223 */ /* 0x000fe200000000ff */
[----:B------:R-:W-:-:S03]  /*2aa0*/  FFMA R5, R0, R0, RZ ;  /* 0x0000000000057223 */ /* 0x000fc600000000ff */
[----:B------:R-:W-:Y:S01]  /*2ab0*/  FFMA R2, R10, R10, R7 ;  /* 0x0000000a0a027223 */ /* 0x000fe20000000007 */
[----:B------:R-:W-:Y:S01]  /*2ac0*/  FFMA R6, R8, R8, R5 ;  /* 0x0000000808067223 */ /* 0x000fe20000000005 */
[----:B01----:R-:W-:Y:S06]  /*2ad0*/  @!P0 BRA `(.L_x_1) ;  /* 0x0000000000148947 */ /* 0x003fec0003800000 */
[----:B------:R-:W-:Y:S02]  /*2ae0*/  MOV R0, R9 ;  /* 0x0000000900007202 */ /* 0x000fe40000000f00 */
[----:B------:R-:W-:-:S07]  /*2af0*/  MOV R12, 0x2b10 ;  /* 0x00002b10000c7802 */ /* 0x000fce0000000f00 */
[----:B------:R-:W-:Y:S05]  /*2b00*/  CALL.REL.NOINC `($__internal_0_$__cuda_sm20_sqrt_rn_f32_slowpath) ;  /* 0x0000000000f07944 */ /* 0x000fea0003c00000 */
[----:B------:R-:W-:Y:S01]  /*2b10*/  MOV R5, R7 ;  /* 0x0000000700057202 */ /* 0x000fe20000000f00 */
[----:B------:R-:W-:Y:S06]  /*2b20*/  BRA `(.L_x_2) ;  /* 0x0000000000107947 */ /* 0x000fec0003800000 */
.L_x_1:
[----:B------:R-:W-:Y:S01]  /*2b30*/  FMUL.FTZ R0, R9, R12 ;  /* 0x0000000c09007220 */ /* 0x000fe20000410000 */
[----:B------:R-:W-:-:S03]  /*2b40*/  FMUL.FTZ R12, R12, 0.5 ;  /* 0x3f0000000c0c7820 */ /* 0x000fc60000410000 */
[----:B------:R-:W-:-:S04]  /*2b50*/  FFMA R5, -R0, R0, R9 ;  /* 0x0000000000057223 */ /* 0x000fc80000000109 */
[----:B------:R-:W-:-:S07]  /*2b60*/  FFMA R5, R5, R12, R0 ;  /* 0x0000000c05057223 */ /* 0x000fce0000000000 */
.L_x_2:
[----:B------:R-:W-:Y:S05]  /*2b70*/  BSYNC.RECONVERGENT B0 ;  /* 0x0000000000007941 */ /* 0x000fea0003800200 */
.L_x_0:
[----:B------:R-:W-:Y:S01]  /*2b80*/  IADD3 R0, PT, PT, R6, -0xd000000, RZ ;  /* 0xf300000006007810 */ /* 0x000fe20007ffe0ff */
[----:B------:R0:W1:Y:S01]  /*2b90*/  MUFU.RSQ R7, R6 ;  /* 0x0000000600077308 */ /* 0x0000620000001400 */
[----:B------:R-:W-:Y:S01]  /*2ba0*/  BSSY.RECONVERGENT B0, `(.L_x_3) ;  /* 0x000000d000007945 */ /* 0x000fe20003800200 */
[----:B------:R-:W-:Y:S01]  /*2bb0*/  FMUL R5, R5, 0.125 ;  /* 0x3e00000005057820 */ /* 0x000fe20000400000 */
[----:B------:R-:W-:-:S13]  /*2bc0*/  ISETP.GT.U32.AND P0, PT, R0, 0x727fffff, PT ;  /* 0x727fffff0000780c */ /* 0x000fda0003f04070 */
[----:B0-----:R-:W-:Y:S05]  /*2bd0*/  @!P0 BRA `(.L_x_4) ;  /* 0x0000000000148947 */ /* 0x001fea0003800000 */
[----:B------:R-:W-:Y:S02]  /*2be0*/  MOV R0, R6 ;  /* 0x0000000600007202 */ /* 0x000fe40000000f00 */
[----:B------:R-:W-:-:S07]  /*2bf0*/  MOV R12, 0x2c10 ;  /* 0x00002c10000c7802 */ /* 0x000fce0000000f00 */
[----:B-1----:R-:W-:Y:S05]  /*2c00*/  CALL.REL.NOINC `($__internal_0_$__cuda_sm20_sqrt_rn_f32_slowpath) ;  /* 0x0000000000b07944 */ /* 0x002fea0003c00000 */
[----:B------:R-:W-:Y:S01]  /*2c10*/  MOV R6, R7 ;  /* 0x0000000700067202 */ /* 0x000fe20000000f00 */
[----:B------:R-:W-:Y:S06]  /*2c20*/  BRA `(.L_x_5) ;  /* 0x0000000000107947 */ /* 0x000fec0003800000 */
.L_x_4:
[----:B-1----:R-:W-:Y:S01]  /*2c30*/  FMUL.FTZ R9, R6, R7 ;  /* 0x0000000706097220 */ /* 0x002fe20000410000 */
[----:B------:R-:W-:-:S03]  /*2c40*/  FMUL.FTZ R7, R7, 0.5 ;  /* 0x3f00000007077820 */ /* 0x000fc60000410000 */
[----:B------:R-:W-:-:S04]  /*2c50*/  FFMA R6, -R9, R9, R6 ;  /* 0x0000000909067223 */ /* 0x000fc80000000106 */
[----:B------:R-:W-:-:S07]  /*2c60*/  FFMA R6, R6, R7, R9 ;  /* 0x0000000706067223 */ /* 0x000fce0000000009 */
.L_x_5:
[----:B------:R-:W-:Y:S05]  /*2c70*/  BSYNC.RECONVERGENT B0 ;  /* 0x0000000000007941 */ /* 0x000fea0003800200 */
.L_x_3:
        /* <DEDUP_REMOVED lines=11> */
.L_x_7:
[----:B-1----:R-:W-:Y:S01]  /*2d30*/  FMUL.FTZ R9, R2, R7 ;  /* 0x0000000702097220 */ /* 0x002fe20000410000 */
[----:B------:R-:W-:-:S03]  /*2d40*/  FMUL.FTZ R7, R7, 0.5 ;  /* 0x3f00000007077820 */ /* 0x000fc60000410000 */
[----:B------:R-:W-:-:S04]  /*2d50*/  FFMA R0, -R9, R9, R2 ;  /* 0x0000000909007223 */ /* 0x000fc80000000102 */
[----:B------:R-:W-:-:S07]  /*2d60*/  FFMA R0, R0, R7, R9 ;  /* 0x0000000700007223 */ /* 0x000fce0000000009 */
.L_x_8:
[----:B------:R-:W-:Y:S05]  /*2d70*/  BSYNC.RECONVERGENT B0 ;  /* 0x0000000000007941 */ /* 0x000fea0003800200 */
.L_x_6:
[----:B------:R-:W0:Y:S01]  /*2d80*/  LDCU UR6, c[0x0][0x394] ;  /* 0x00007280ff0677ac */ /* 0x000e220008000800 */
[----:B------:R-:W-:Y:S01]  /*2d90*/  FMUL R0, R0, 0.125 ;  /* 0x3e00000000007820 */ /* 0x000fe20000400000 */
[----:B------:R-:W1:Y:S01]  /*2da0*/  F2I.U32.TRUNC.NTZ R7, R5 ;  /* 0x0000000500077305 */ /* 0x000e62000020f000 */
[----:B------:R-:W-:Y:S01]  /*2db0*/  FSETP.GT.AND P0, PT, R5, 255, PT ;  /* 0x437f00000500780b */ /* 0x000fe20003f04000 */
[----:B------:R-:W2:Y:S01]  /*2dc0*/  LDCU UR7, c[0x0][0x398] ;  /* 0x00007300ff0777ac */ /* 0x000ea20008000800 */
[----:B------:R-:W-:Y:S02]  /*2dd0*/  FSETP.GT.AND P1, PT, R6, 255, PT ;  /* 0x437f00000600780b */ /* 0x000fe40003f24000 */
[----:B------:R-:W-:Y:S01]  /*2de0*/  FSETP.GT.AND P2, PT, R0, 255, PT ;  /* 0x437f00000000780b */ /* 0x000fe20003f44000 */
[----:B------:R-:W3:Y:S02]  /*2df0*/  LDCU.64 UR4, c[0x0][0x388] ;  /* 0x00007100ff0477ac */ /* 0x000ee40008000a00 */
[----:B------:R-:W4:Y:S01]  /*2e00*/  F2I.U32.TRUNC.NTZ R8, R6 ;  /* 0x0000000600087305 */ /* 0x000f22000020f000 */
[----:B-1----:R-:W-:Y:S01]  /*2e10*/  SEL R7, R7, 0xffff, !P0 ;  /* 0x0000ffff07077807 */ /* 0x002fe20004000000 */
[----:B0-----:R-:W-:-:S06]  /*2e20*/  IMAD R3, R4, UR6, R3 ;  /* 0x0000000604037c24 */ /* 0x001fcc000f8e0203 */
[----:B------:R-:W0:Y:S01]  /*2e30*/  F2I.U32.TRUNC.NTZ R4, R0 ;  /* 0x0000000000047305 */ /* 0x000e22000020f000 */
[----:B--2---:R-:W-:Y:S01]  /*2e40*/  IMAD R3, R3, UR7, RZ ;  /* 0x0000000703037c24 */ /* 0x004fe2000f8e02ff */
[----:B----4-:R-:W-:-:S04]  /*2e50*/  SEL R5, R8, 0xffff, !P1 ;  /* 0x0000ffff08057807 */ /* 0x010fc80004800000 */
[----:B---3--:R-:W-:-:S04]  /*2e60*/  IADD3 R2, P3, PT, R3, UR4, RZ ;  /* 0x0000000403027c10 */ /* 0x008fc8000ff7e0ff */
[----:B------:R-:W-:Y:S02]  /*2e70*/  LEA.HI.X.SX32 R3, R3, UR5, 0x1, P3 ;  /* 0x0000000503037c11 */ /* 0x000fe400098f0eff */
[----:B0-----:R-:W-:-:S03]  /*2e80*/  SEL R9, R4, 0xffff, !P2 ;  /* 0x0000ffff04097807 */ /* 0x001fc60005000000 */
[----:B------:R-:W-:Y:S04]  /*2e90*/  STG.E.U8 desc[UR10][R2.64], R7 ;  /* 0x0000000702007986 */ /* 0x000fe8000c10110a */
[----:B------:R-:W-:Y:S04]  /*2ea0*/  STG.E.U8 desc[UR10][R2.64+0x1], R5 ;  /* 0x0000010502007986 */ /* 0x000fe8000c10110a */
[----:B------:R-:W-:Y:S01]  /*2eb0*/  STG.E.U8 desc[UR10][R2.64+0x2], R9 ;  /* 0x0000020902007986 */ /* 0x000fe2000c10110a */
[----:B------:R-:W-:Y:S05]  /*2ec0*/  EXIT ;  /* 0x000000000000794d */ /* 0x000fea0003800000 */
        .weak           $__internal_0_$__cuda_sm20_sqrt_rn_f32_slowpath
        .type           $__internal_0_$__cuda_sm20_sqrt_rn_f32_slowpath,@function
        .size           $__internal_0_$__cuda_sm20_sqrt_rn_f32_slowpath,(.L_x_11 - $__internal_0_$__cuda_sm20_sqrt_rn_f32_slowpath)
$__internal_0_$__cuda_sm20_sqrt_rn_f32_slowpath:
[----:B------:R-:W-:-:S13]  /*2ed0*/  LOP3.LUT P0, RZ, R0, 0x7fffffff, RZ, 0xc0, !PT ;  /* 0x7fffffff00ff7812 */ /* 0x000fda000780c0ff */
[----:B------:R-:W-:Y:S01]  /*2ee0*/  @!P0 MOV R7, R0 ;  /* 0x0000000000078202 */ /* 0x000fe20000000f00 */
[----:B------:R-:W-:Y:S06]  /*2ef0*/  @!P0 BRA `(.L_x_9) ;  /* 0x0000000000408947 */ /* 0x000fec0003800000 */
[----:B------:R-:W-:-:S13]  /*2f00*/  FSETP.GEU.FTZ.AND P0, PT, R0, RZ, PT ;  /* 0x000000ff0000720b */ /* 0x000fda0003f1e000 */
[----:B------:R-:W-:Y:S01]  /*2f10*/  @!P0 MOV R7, 0x7fffffff ;  /* 0x7fffffff00078802 */ /* 0x000fe20000000f00 */
[----:B------:R-:W-:Y:S06]  /*2f20*/  @!P0 BRA `(.L_x_9) ;  /* 0x0000000000348947 */ /* 0x000fec0003800000 */
[----:B------:R-:W-:-:S13]  /*2f30*/  FSETP.GTU.FTZ.AND P0, PT, |R0|, +INF , PT ;  /* 0x7f8000000000780b */ /* 0x000fda0003f1c200 */
[----:B------:R-:W-:Y:S01]  /*2f40*/  @P0 FADD.FTZ R7, R0, 1 ;  /* 0x3f80000000070421 */ /* 0x000fe20000010000 */
[----:B------:R-:W-:Y:S06]  /*2f50*/  @P0 BRA `(.L_x_9) ;  /* 0x0000000000280947 */ /* 0x000fec0003800000 */
[----:B------:R-:W-:-:S13]  /*2f60*/  FSETP.NEU.FTZ.AND P0, PT, |R0|, +INF , PT ;  /* 0x7f8000000000780b */ /* 0x000fda0003f1d200 */
[----:B------:R-:W-:-:S04]  /*2f70*/  @P0 FFMA R8, R0, 1.84467440737095516160e+19, RZ ;  /* 0x5f80000000080823 */ /* 0x000fc800000000ff */
[----:B------:R-:W0:Y:S02]  /*2f80*/  @P0 MUFU.RSQ R7, R8 ;  /* 0x0000000800070308 */ /* 0x000e240000001400 */
[----:B0-----:R-:W-:Y:S01]  /*2f90*/  @P0 FMUL.FTZ R9, R8, R7 ;  /* 0x0000000708090220 */ /* 0x001fe20000410000 */
[----:B------:R-:W-:Y:S01]  /*2fa0*/  @P0 FMUL.FTZ R11, R7, 0.5 ;  /* 0x3f000000070b0820 */ /* 0x000fe20000410000 */
[----:B------:R-:W-:Y:S02]  /*2fb0*/  @!P0 MOV R7, R0 ;  /* 0x0000000000078202 */ /* 0x000fe40000000f00 */
[----:B------:R-:W-:-:S04]  /*2fc0*/  @P0 FADD.FTZ R10, -R9, -RZ ;  /* 0x800000ff090a0221 */ /* 0x000fc80000010100 */
[----:B------:R-:W-:-:S04]  /*2fd0*/  @P0 FFMA R10, R9, R10, R8 ;  /* 0x0000000a090a0223 */ /* 0x000fc80000000008 */
[----:B------:R-:W-:-:S04]  /*2fe0*/  @P0 FFMA R10, R10, R11, R9 ;  /* 0x0000000b0a0a0223 */ /* 0x000fc80000000009 */
[----:B------:R-:W-:-:S07]  /*2ff0*/  @P0 FMUL.FTZ R7, R10, 2.3283064365386962891e-10 ;  /* 0x2f8000000a070820 */ /* 0x000fce0000410000 */
.L_x_9:
[----:B------:R-:W-:Y:S01]  /*3000*/  HFMA2 R9, -RZ, RZ, 0, 0 ;  /* 0x00000000ff097431 */ /* 0x000fe200000001ff */
[----:B------:R-:W-:-:S04]  /*3010*/  MOV R8, R12 ;  /* 0x0000000c00087202 */ /* 0x000fc80000000f00 */
[----:B------:R-:W-:Y:S05]  /*3020*/  RET.REL.NODEC R8 `(_Z5sobelPhS_jjj) ;  /* 0xffffffcc08f47950 */ /* 0x000fea0003c3ffff */
.L_x_10:
[----:B------:R-:W-:-:S00]  /*3030*/  BRA `(.L_x_10) ;  /* 0xfffffffc00fc7947 */ /* 0x000fc0000383ffff */
[----:B------:R-:W-:-:S00]  /*3040*/  NOP ;  /* 0x0000000000007918 */ /* 0x000fc00000000000 */
        /* <DEDUP_REMOVED lines=11> */
.L_x_11:


//--------------------- .nv.shared._Z5sobelPhS_jjj --------------------------
	.section	.nv.shared._Z5sobelPhS_jjj,"aw",@nobits
	.sectionflags	@""
.nv.shared._Z5sobelPhS_jjj:
	.zero		2224


//--------------------- .nv.shared.reserved.0     --------------------------
	.section	.nv.shared.reserved.0,"aw",@nobits
	.weak		__nv_reservedSMEM_offset_0_alias
	.size		__nv_reservedSMEM_offset_0_alias, 0, 64
	.other		__nv_reservedSMEM_offset_0_alias,@"STO_CUDA_RESERVED_SHARED STV_DEFAULT"
__nv_reservedSMEM_offset_0_alias:
	.zero		0
	.zero		64


//--------------------- .nv.constant0._Z5sobelPhS_jjj --------------------------
	.section	.nv.constant0._Z5sobelPhS_jjj,"a",@progbits
	.sectionflags	@""
	.align	4
.nv.constant0._Z5sobelPhS_jjj:
	.zero		924


//--------------------- SYMBOLS --------------------------

	.type		.nv.reservedSmem.offset0,@object
	.size		.nv.reservedSmem.offset0,0x4
	.type		.nv.reservedSmem.cap,@object
	.size		.nv.reservedSmem.cap,0x4
